//
// Generated by NVIDIA NVVM Compiler
//
// Compiler Build ID: CL-36424714
// Cuda compilation tools, release 13.0, V13.0.88
// Based on NVVM 20.0.0
//

.version 9.0
.target sm_100
.address_size 64

	// .globl	_Z15mma_gemm_kernelILi64ELi64ELi16ELi8EEvPK6__halfS2_Pfiiiff
// _ZZ15mma_gemm_kernelILi64ELi64ELi16ELi8EEvPK6__halfS2_PfiiiffE6smem_a has been demoted
// _ZZ15mma_gemm_kernelILi64ELi64ELi16ELi8EEvPK6__halfS2_PfiiiffE6smem_b has been demoted
// _ZZ15mma_gemm_kernelILi64ELi64ELi16ELi8EEvPK6__halfS2_PfiiiffE6smem_c has been demoted

.visible .entry _Z15mma_gemm_kernelILi64ELi64ELi16ELi8EEvPK6__halfS2_Pfiiiff(
	.param .u64 .ptr .align 1 _Z15mma_gemm_kernelILi64ELi64ELi16ELi8EEvPK6__halfS2_Pfiiiff_param_0,
	.param .u64 .ptr .align 1 _Z15mma_gemm_kernelILi64ELi64ELi16ELi8EEvPK6__halfS2_Pfiiiff_param_1,
	.param .u64 .ptr .align 1 _Z15mma_gemm_kernelILi64ELi64ELi16ELi8EEvPK6__halfS2_Pfiiiff_param_2,
	.param .u32 _Z15mma_gemm_kernelILi64ELi64ELi16ELi8EEvPK6__halfS2_Pfiiiff_param_3,
	.param .u32 _Z15mma_gemm_kernelILi64ELi64ELi16ELi8EEvPK6__halfS2_Pfiiiff_param_4,
	.param .u32 _Z15mma_gemm_kernelILi64ELi64ELi16ELi8EEvPK6__halfS2_Pfiiiff_param_5,
	.param .f32 _Z15mma_gemm_kernelILi64ELi64ELi16ELi8EEvPK6__halfS2_Pfiiiff_param_6,
	.param .f32 _Z15mma_gemm_kernelILi64ELi64ELi16ELi8EEvPK6__halfS2_Pfiiiff_param_7
)
{
	.reg .pred 	%p<79>;
	.reg .b16 	%rs<29>;
	.reg .b32 	%r<472>;
	.reg .b32 	%f<53>;
	.reg .b64 	%rd<45>;
	// demoted variable
	.shared .align 2 .b8 _ZZ15mma_gemm_kernelILi64ELi64ELi16ELi8EEvPK6__halfS2_PfiiiffE6smem_a[2048];
	// demoted variable
	.shared .align 2 .b8 _ZZ15mma_gemm_kernelILi64ELi64ELi16ELi8EEvPK6__halfS2_PfiiiffE6smem_b[2048];
	// demoted variable
	.shared .align 4 .b8 _ZZ15mma_gemm_kernelILi64ELi64ELi16ELi8EEvPK6__halfS2_PfiiiffE6smem_c[16384];
	ld.param.u64 	%rd4, [_Z15mma_gemm_kernelILi64ELi64ELi16ELi8EEvPK6__halfS2_Pfiiiff_param_0];
	ld.param.u64 	%rd5, [_Z15mma_gemm_kernelILi64ELi64ELi16ELi8EEvPK6__halfS2_Pfiiiff_param_1];
	ld.param.u64 	%rd6, [_Z15mma_gemm_kernelILi64ELi64ELi16ELi8EEvPK6__halfS2_Pfiiiff_param_2];
	ld.param.u32 	%r161, [_Z15mma_gemm_kernelILi64ELi64ELi16ELi8EEvPK6__halfS2_Pfiiiff_param_3];
	ld.param.u32 	%r162, [_Z15mma_gemm_kernelILi64ELi64ELi16ELi8EEvPK6__halfS2_Pfiiiff_param_4];
	ld.param.u32 	%r163, [_Z15mma_gemm_kernelILi64ELi64ELi16ELi8EEvPK6__halfS2_Pfiiiff_param_5];
	ld.param.f32 	%f1, [_Z15mma_gemm_kernelILi64ELi64ELi16ELi8EEvPK6__halfS2_Pfiiiff_param_6];
	ld.param.f32 	%f2, [_Z15mma_gemm_kernelILi64ELi64ELi16ELi8EEvPK6__halfS2_Pfiiiff_param_7];
	cvta.to.global.u64 	%rd1, %rd4;
	cvta.to.global.u64 	%rd2, %rd5;
	cvta.to.global.u64 	%rd3, %rd6;
	mov.u32 	%r1, %tid.x;
	shr.u32 	%r2, %r1, 5;
	mov.u32 	%r165, %ntid.x;
	mov.u32 	%r166, %ntid.y;
	mul.lo.s32 	%r3, %r165, %r166;
	div.u32 	%r167, 4095, %r3;
	add.s32 	%r4, %r167, 1;
	and.b32  	%r5, %r4, 3;
	setp.gt.u32 	%p1, %r3, 1365;
	mov.b32 	%r448, 0;
	@%p1 bra 	$L__BB0_3;
	and.b32  	%r6, %r4, 8188;
	mov.b32 	%r448, 0;
	mov.u32 	%r447, %r448;
$L__BB0_2:
	add.s32 	%r169, %r448, %r1;
	shl.b32 	%r170, %r169, 2;
	and.b32  	%r171, %r170, -256;
	mov.u32 	%r172, _ZZ15mma_gemm_kernelILi64ELi64ELi16ELi8EEvPK6__halfS2_PfiiiffE6smem_c;
	add.s32 	%r173, %r172, %r171;
	and.b32  	%r174, %r170, 252;
	add.s32 	%r175, %r173, %r174;
	mov.b32 	%r176, 0;
	st.shared.u32 	[%r175], %r176;
	add.s32 	%r177, %r169, %r3;
	shl.b32 	%r178, %r177, 2;
	and.b32  	%r179, %r178, -256;
	add.s32 	%r180, %r172, %r179;
	and.b32  	%r181, %r178, 252;
	add.s32 	%r182, %r180, %r181;
	st.shared.u32 	[%r182], %r176;
	add.s32 	%r183, %r177, %r3;
	shl.b32 	%r184, %r183, 2;
	and.b32  	%r185, %r184, -256;
	add.s32 	%r186, %r172, %r185;
	and.b32  	%r187, %r184, 252;
	add.s32 	%r188, %r186, %r187;
	st.shared.u32 	[%r188], %r176;
	add.s32 	%r189, %r183, %r3;
	shl.b32 	%r190, %r189, 2;
	and.b32  	%r191, %r190, -256;
	add.s32 	%r192, %r172, %r191;
	and.b32  	%r193, %r190, 252;
	add.s32 	%r194, %r192, %r193;
	st.shared.u32 	[%r194], %r176;
	shl.b32 	%r195, %r3, 2;
	add.s32 	%r448, %r195, %r448;
	add.s32 	%r447, %r447, 4;
	setp.ne.s32 	%p2, %r447, %r6;
	@%p2 bra 	$L__BB0_2;
$L__BB0_3:
	setp.eq.s32 	%p3, %r5, 0;
	@%p3 bra 	$L__BB0_6;
	mov.b32 	%r450, 0;
	mov.u32 	%r200, _ZZ15mma_gemm_kernelILi64ELi64ELi16ELi8EEvPK6__halfS2_PfiiiffE6smem_c;
$L__BB0_5:
	.pragma "nounroll";
	add.s32 	%r197, %r448, %r1;
	shl.b32 	%r198, %r197, 2;
	and.b32  	%r199, %r198, -256;
	add.s32 	%r201, %r200, %r199;
	and.b32  	%r202, %r198, 252;
	add.s32 	%r203, %r201, %r202;
	mov.b32 	%r204, 0;
	st.shared.u32 	[%r203], %r204;
	add.s32 	%r448, %r448, %r3;
	add.s32 	%r450, %r450, 1;
	setp.ne.s32 	%p4, %r450, %r5;
	@%p4 bra 	$L__BB0_5;
$L__BB0_6:
	bar.sync 	0;
	setp.lt.s32 	%p5, %r163, 1;
	@%p5 bra 	$L__BB0_65;
	and.b32  	%r206, %r1, 31;
	mov.u32 	%r207, %ctaid.y;
	shl.b32 	%r16, %r207, 6;
	mov.u32 	%r208, %ctaid.x;
	shl.b32 	%r17, %r208, 6;
	and.b32  	%r18, %r1, 15;
	and.b32  	%r209, %r1, 16;
	mov.u32 	%r210, _ZZ15mma_gemm_kernelILi64ELi64ELi16ELi8EEvPK6__halfS2_PfiiiffE6smem_a;
	add.s32 	%r19, %r210, %r209;
	shl.b32 	%r211, %r1, 7;
	and.b32  	%r212, %r211, 3968;
	mov.u32 	%r213, _ZZ15mma_gemm_kernelILi64ELi64ELi16ELi8EEvPK6__halfS2_PfiiiffE6smem_b;
	add.s32 	%r214, %r213, %r212;
	shl.b32 	%r215, %r1, 1;
	and.b32  	%r216, %r215, 6;
	shr.u32 	%r20, %r206, 2;
	shl.b32 	%r217, %r2, 3;
	and.b32  	%r218, %r217, 56;
	div.u32 	%r219, 1023, %r3;
	add.s32 	%r220, %r219, 1;
	and.b32  	%r21, %r220, 3;
	and.b32  	%r22, %r220, 2044;
	shl.b32 	%r221, %r2, 4;
	and.b32  	%r222, %r221, 112;
	add.s32 	%r23, %r214, %r222;
	or.b32  	%r24, %r218, %r216;
	shl.b32 	%r25, %r3, 2;
	shl.b32 	%r223, %r3, 1;
	add.s32 	%r26, %r1, %r223;
	neg.s32 	%r27, %r22;
	mov.b32 	%r451, 0;
	shl.b32 	%r408, %r24, 2;
$L__BB0_8:
	setp.gt.u32 	%p6, %r3, 341;
	mov.b32 	%r458, 0;
	@%p6 bra 	$L__BB0_23;
	mad.lo.s32 	%r454, %r3, 3, %r1;
	add.s32 	%r456, %r1, %r3;
	mov.b32 	%r458, 0;
	mov.u32 	%r452, %r27;
	mov.u32 	%r453, %r1;
	mov.u32 	%r455, %r26;
$L__BB0_10:
	shr.u32 	%r37, %r453, 4;
	and.b32  	%r38, %r453, 15;
	add.s32 	%r39, %r37, %r16;
	add.s32 	%r40, %r38, %r451;
	setp.ge.s32 	%p7, %r39, %r161;
	setp.ge.s32 	%p8, %r40, %r163;
	or.pred  	%p9, %p7, %p8;
	@%p9 bra 	$L__BB0_12;
	shl.b32 	%r231, %r37, 5;
	mov.u32 	%r232, _ZZ15mma_gemm_kernelILi64ELi64ELi16ELi8EEvPK6__halfS2_PfiiiffE6smem_a;
	add.s32 	%r233, %r232, %r231;
	shl.b32 	%r234, %r38, 1;
	add.s32 	%r235, %r233, %r234;
	mad.lo.s32 	%r236, %r39, %r163, %r40;
	mul.wide.u32 	%rd7, %r236, 2;
	add.s64 	%rd8, %rd1, %rd7;
	ld.global.u16 	%rs2, [%rd8];
	st.shared.u16 	[%r235], %rs2;
	bra.uni 	$L__BB0_13;
$L__BB0_12:
	mov.f32 	%f3, 0f00000000;
	// begin inline asm
	{  cvt.rn.f16.f32 %rs1, %f3;}

	// end inline asm
	shl.b32 	%r226, %r37, 5;
	mov.u32 	%r227, _ZZ15mma_gemm_kernelILi64ELi64ELi16ELi8EEvPK6__halfS2_PfiiiffE6smem_a;
	add.s32 	%r228, %r227, %r226;
	shl.b32 	%r229, %r38, 1;
	add.s32 	%r230, %r228, %r229;
	st.shared.u16 	[%r230], %rs1;
$L__BB0_13:
	shr.u32 	%r41, %r456, 4;
	and.b32  	%r42, %r456, 15;
	add.s32 	%r43, %r41, %r16;
	add.s32 	%r44, %r42, %r451;
	setp.lt.s32 	%p10, %r43, %r161;
	setp.lt.s32 	%p11, %r44, %r163;
	and.pred  	%p12, %p10, %p11;
	@%p12 bra 	$L__BB0_15;
	mov.f32 	%f4, 0f00000000;
	// begin inline asm
	{  cvt.rn.f16.f32 %rs3, %f4;}

	// end inline asm
	shl.b32 	%r237, %r41, 5;
	mov.u32 	%r238, _ZZ15mma_gemm_kernelILi64ELi64ELi16ELi8EEvPK6__halfS2_PfiiiffE6smem_a;
	add.s32 	%r239, %r238, %r237;
	shl.b32 	%r240, %r42, 1;
	add.s32 	%r241, %r239, %r240;
	st.shared.u16 	[%r241], %rs3;
	bra.uni 	$L__BB0_16;
$L__BB0_15:
	shl.b32 	%r242, %r41, 5;
	mov.u32 	%r243, _ZZ15mma_gemm_kernelILi64ELi64ELi16ELi8EEvPK6__halfS2_PfiiiffE6smem_a;
	add.s32 	%r244, %r243, %r242;
	shl.b32 	%r245, %r42, 1;
	add.s32 	%r246, %r244, %r245;
	mad.lo.s32 	%r247, %r43, %r163, %r44;
	mul.wide.u32 	%rd9, %r247, 2;
	add.s64 	%rd10, %rd1, %rd9;
	ld.global.u16 	%rs4, [%rd10];
	st.shared.u16 	[%r246], %rs4;
$L__BB0_16:
	shr.u32 	%r45, %r455, 4;
	and.b32  	%r46, %r455, 15;
	add.s32 	%r47, %r45, %r16;
	add.s32 	%r48, %r46, %r451;
	setp.lt.s32 	%p13, %r47, %r161;
	setp.lt.s32 	%p14, %r48, %r163;
	and.pred  	%p15, %p13, %p14;
	@%p15 bra 	$L__BB0_18;
	mov.f32 	%f5, 0f00000000;
	// begin inline asm
	{  cvt.rn.f16.f32 %rs5, %f5;}

	// end inline asm
	shl.b32 	%r248, %r45, 5;
	mov.u32 	%r249, _ZZ15mma_gemm_kernelILi64ELi64ELi16ELi8EEvPK6__halfS2_PfiiiffE6smem_a;
	add.s32 	%r250, %r249, %r248;
	shl.b32 	%r251, %r46, 1;
	add.s32 	%r252, %r250, %r251;
	st.shared.u16 	[%r252], %rs5;
	bra.uni 	$L__BB0_19;
$L__BB0_18:
	shl.b32 	%r253, %r45, 5;
	mov.u32 	%r254, _ZZ15mma_gemm_kernelILi64ELi64ELi16ELi8EEvPK6__halfS2_PfiiiffE6smem_a;
	add.s32 	%r255, %r254, %r253;
	shl.b32 	%r256, %r46, 1;
	add.s32 	%r257, %r255, %r256;
	mad.lo.s32 	%r258, %r47, %r163, %r48;
	mul.wide.u32 	%rd11, %r258, 2;
	add.s64 	%rd12, %rd1, %rd11;
	ld.global.u16 	%rs6, [%rd12];
	st.shared.u16 	[%r257], %rs6;
$L__BB0_19:
	shr.u32 	%r49, %r454, 4;
	and.b32  	%r50, %r454, 15;
	add.s32 	%r51, %r49, %r16;
	add.s32 	%r52, %r50, %r451;
	setp.lt.s32 	%p16, %r51, %r161;
	setp.lt.s32 	%p17, %r52, %r163;
	and.pred  	%p18, %p16, %p17;
	@%p18 bra 	$L__BB0_21;
	mov.f32 	%f6, 0f00000000;
	// begin inline asm
	{  cvt.rn.f16.f32 %rs7, %f6;}

	// end inline asm
	shl.b32 	%r259, %r49, 5;
	mov.u32 	%r260, _ZZ15mma_gemm_kernelILi64ELi64ELi16ELi8EEvPK6__halfS2_PfiiiffE6smem_a;
	add.s32 	%r261, %r260, %r259;
	shl.b32 	%r262, %r50, 1;
	add.s32 	%r263, %r261, %r262;
	st.shared.u16 	[%r263], %rs7;
	bra.uni 	$L__BB0_22;
$L__BB0_21:
	shl.b32 	%r264, %r49, 5;
	mov.u32 	%r265, _ZZ15mma_gemm_kernelILi64ELi64ELi16ELi8EEvPK6__halfS2_PfiiiffE6smem_a;
	add.s32 	%r266, %r265, %r264;
	shl.b32 	%r267, %r50, 1;
	add.s32 	%r268, %r266, %r267;
	mad.lo.s32 	%r269, %r51, %r163, %r52;
	mul.wide.u32 	%rd13, %r269, 2;
	add.s64 	%rd14, %rd1, %rd13;
	ld.global.u16 	%rs8, [%rd14];
	st.shared.u16 	[%r268], %rs8;
$L__BB0_22:
	add.s32 	%r458, %r458, %r25;
	add.s32 	%r456, %r456, %r25;
	add.s32 	%r455, %r455, %r25;
	add.s32 	%r454, %r454, %r25;
	add.s32 	%r453, %r453, %r25;
	add.s32 	%r452, %r452, 4;
	setp.ne.s32 	%p19, %r452, 0;
	@%p19 bra 	$L__BB0_10;
$L__BB0_23:
	setp.eq.s32 	%p20, %r21, 0;
	@%p20 bra 	$L__BB0_35;
	add.s32 	%r60, %r458, %r1;
	shr.u32 	%r61, %r60, 4;
	and.b32  	%r62, %r60, 15;
	add.s32 	%r63, %r61, %r16;
	add.s32 	%r64, %r62, %r451;
	setp.lt.s32 	%p21, %r63, %r161;
	setp.lt.s32 	%p22, %r64, %r163;
	and.pred  	%p23, %p21, %p22;
	@%p23 bra 	$L__BB0_26;
	mov.f32 	%f7, 0f00000000;
	// begin inline asm
	{  cvt.rn.f16.f32 %rs9, %f7;}

	// end inline asm
	shl.b32 	%r271, %r61, 5;
	mov.u32 	%r272, _ZZ15mma_gemm_kernelILi64ELi64ELi16ELi8EEvPK6__halfS2_PfiiiffE6smem_a;
	add.s32 	%r273, %r272, %r271;
	shl.b32 	%r274, %r62, 1;
	add.s32 	%r275, %r273, %r274;
	st.shared.u16 	[%r275], %rs9;
	bra.uni 	$L__BB0_27;
$L__BB0_26:
	shl.b32 	%r276, %r61, 5;
	mov.u32 	%r277, _ZZ15mma_gemm_kernelILi64ELi64ELi16ELi8EEvPK6__halfS2_PfiiiffE6smem_a;
	add.s32 	%r278, %r277, %r276;
	shl.b32 	%r279, %r62, 1;
	add.s32 	%r280, %r278, %r279;
	mad.lo.s32 	%r281, %r63, %r163, %r64;
	mul.wide.u32 	%rd15, %r281, 2;
	add.s64 	%rd16, %rd1, %rd15;
	ld.global.u16 	%rs10, [%rd16];
	st.shared.u16 	[%r280], %rs10;
$L__BB0_27:
	setp.eq.s32 	%p24, %r21, 1;
	@%p24 bra 	$L__BB0_35;
	add.s32 	%r65, %r60, %r3;
	shr.u32 	%r66, %r65, 4;
	and.b32  	%r67, %r65, 15;
	add.s32 	%r68, %r66, %r16;
	add.s32 	%r69, %r67, %r451;
	setp.lt.s32 	%p25, %r68, %r161;
	setp.lt.s32 	%p26, %r69, %r163;
	and.pred  	%p27, %p25, %p26;
	@%p27 bra 	$L__BB0_30;
	mov.f32 	%f8, 0f00000000;
	// begin inline asm
	{  cvt.rn.f16.f32 %rs11, %f8;}

	// end inline asm
	shl.b32 	%r282, %r66, 5;
	mov.u32 	%r283, _ZZ15mma_gemm_kernelILi64ELi64ELi16ELi8EEvPK6__halfS2_PfiiiffE6smem_a;
	add.s32 	%r284, %r283, %r282;
	shl.b32 	%r285, %r67, 1;
	add.s32 	%r286, %r284, %r285;
	st.shared.u16 	[%r286], %rs11;
	bra.uni 	$L__BB0_31;
$L__BB0_30:
	shl.b32 	%r287, %r66, 5;
	mov.u32 	%r288, _ZZ15mma_gemm_kernelILi64ELi64ELi16ELi8EEvPK6__halfS2_PfiiiffE6smem_a;
	add.s32 	%r289, %r288, %r287;
	shl.b32 	%r290, %r67, 1;
	add.s32 	%r291, %r289, %r290;
	mad.lo.s32 	%r292, %r68, %r163, %r69;
	mul.wide.u32 	%rd17, %r292, 2;
	add.s64 	%rd18, %rd1, %rd17;
	ld.global.u16 	%rs12, [%rd18];
	st.shared.u16 	[%r291], %rs12;
$L__BB0_31:
	setp.eq.s32 	%p28, %r21, 2;
	@%p28 bra 	$L__BB0_35;
	add.s32 	%r293, %r65, %r3;
	shr.u32 	%r70, %r293, 4;
	and.b32  	%r71, %r293, 15;
	add.s32 	%r72, %r70, %r16;
	add.s32 	%r73, %r71, %r451;
	setp.lt.s32 	%p29, %r72, %r161;
	setp.lt.s32 	%p30, %r73, %r163;
	and.pred  	%p31, %p29, %p30;
	@%p31 bra 	$L__BB0_34;
	mov.f32 	%f9, 0f00000000;
	// begin inline asm
	{  cvt.rn.f16.f32 %rs13, %f9;}

	// end inline asm
	shl.b32 	%r294, %r70, 5;
	mov.u32 	%r295, _ZZ15mma_gemm_kernelILi64ELi64ELi16ELi8EEvPK6__halfS2_PfiiiffE6smem_a;
	add.s32 	%r296, %r295, %r294;
	shl.b32 	%r297, %r71, 1;
	add.s32 	%r298, %r296, %r297;
	st.shared.u16 	[%r298], %rs13;
	bra.uni 	$L__BB0_35;
$L__BB0_34:
	shl.b32 	%r299, %r70, 5;
	mov.u32 	%r300, _ZZ15mma_gemm_kernelILi64ELi64ELi16ELi8EEvPK6__halfS2_PfiiiffE6smem_a;
	add.s32 	%r301, %r300, %r299;
	shl.b32 	%r302, %r71, 1;
	add.s32 	%r303, %r301, %r302;
	mad.lo.s32 	%r304, %r72, %r163, %r73;
	mul.wide.u32 	%rd19, %r304, 2;
	add.s64 	%rd20, %rd1, %rd19;
	ld.global.u16 	%rs14, [%rd20];
	st.shared.u16 	[%r303], %rs14;
$L__BB0_35:
	mov.b32 	%r461, 0;
	@%p6 bra 	$L__BB0_50;
	mov.b32 	%r461, 0;
	mov.u32 	%r460, %r461;
$L__BB0_37:
	add.s32 	%r76, %r461, %r1;
	shr.u32 	%r77, %r76, 6;
	and.b32  	%r78, %r76, 63;
	add.s32 	%r79, %r77, %r451;
	add.s32 	%r80, %r78, %r17;
	setp.ge.s32 	%p33, %r79, %r163;
	setp.ge.s32 	%p34, %r80, %r162;
	or.pred  	%p35, %p33, %p34;
	@%p35 bra 	$L__BB0_39;
	shl.b32 	%r312, %r77, 7;
	mov.u32 	%r313, _ZZ15mma_gemm_kernelILi64ELi64ELi16ELi8EEvPK6__halfS2_PfiiiffE6smem_b;
	add.s32 	%r314, %r313, %r312;
	shl.b32 	%r315, %r78, 1;
	add.s32 	%r316, %r314, %r315;
	mad.lo.s32 	%r317, %r79, %r162, %r80;
	mul.wide.s32 	%rd21, %r317, 2;
	add.s64 	%rd22, %rd2, %rd21;
	ld.global.u16 	%rs16, [%rd22];
	st.shared.u16 	[%r316], %rs16;
	bra.uni 	$L__BB0_40;
$L__BB0_39:
	mov.f32 	%f10, 0f00000000;
	// begin inline asm
	{  cvt.rn.f16.f32 %rs15, %f10;}

	// end inline asm
	shl.b32 	%r307, %r77, 7;
	mov.u32 	%r308, _ZZ15mma_gemm_kernelILi64ELi64ELi16ELi8EEvPK6__halfS2_PfiiiffE6smem_b;
	add.s32 	%r309, %r308, %r307;
	shl.b32 	%r310, %r78, 1;
	add.s32 	%r311, %r309, %r310;
	st.shared.u16 	[%r311], %rs15;
$L__BB0_40:
	add.s32 	%r81, %r76, %r3;
	shr.u32 	%r82, %r81, 6;
	and.b32  	%r83, %r81, 63;
	add.s32 	%r84, %r82, %r451;
	add.s32 	%r85, %r83, %r17;
	setp.lt.s32 	%p36, %r84, %r163;
	setp.lt.s32 	%p37, %r85, %r162;
	and.pred  	%p38, %p36, %p37;
	@%p38 bra 	$L__BB0_42;
	mov.f32 	%f11, 0f00000000;
	// begin inline asm
	{  cvt.rn.f16.f32 %rs17, %f11;}

	// end inline asm
	shl.b32 	%r318, %r82, 7;
	mov.u32 	%r319, _ZZ15mma_gemm_kernelILi64ELi64ELi16ELi8EEvPK6__halfS2_PfiiiffE6smem_b;
	add.s32 	%r320, %r319, %r318;
	shl.b32 	%r321, %r83, 1;
	add.s32 	%r322, %r320, %r321;
	st.shared.u16 	[%r322], %rs17;
	bra.uni 	$L__BB0_43;
$L__BB0_42:
	shl.b32 	%r323, %r82, 7;
	mov.u32 	%r324, _ZZ15mma_gemm_kernelILi64ELi64ELi16ELi8EEvPK6__halfS2_PfiiiffE6smem_b;
	add.s32 	%r325, %r324, %r323;
	shl.b32 	%r326, %r83, 1;
	add.s32 	%r327, %r325, %r326;
	mad.lo.s32 	%r328, %r84, %r162, %r85;
	mul.wide.s32 	%rd23, %r328, 2;
	add.s64 	%rd24, %rd2, %rd23;
	ld.global.u16 	%rs18, [%rd24];
	st.shared.u16 	[%r327], %rs18;
$L__BB0_43:
	add.s32 	%r86, %r81, %r3;
	shr.u32 	%r87, %r86, 6;
	and.b32  	%r88, %r86, 63;
	add.s32 	%r89, %r87, %r451;
	add.s32 	%r90, %r88, %r17;
	setp.lt.s32 	%p39, %r89, %r163;
	setp.lt.s32 	%p40, %r90, %r162;
	and.pred  	%p41, %p39, %p40;
	@%p41 bra 	$L__BB0_45;
	mov.f32 	%f12, 0f00000000;
	// begin inline asm
	{  cvt.rn.f16.f32 %rs19, %f12;}

	// end inline asm
	shl.b32 	%r329, %r87, 7;
	mov.u32 	%r330, _ZZ15mma_gemm_kernelILi64ELi64ELi16ELi8EEvPK6__halfS2_PfiiiffE6smem_b;
	add.s32 	%r331, %r330, %r329;
	shl.b32 	%r332, %r88, 1;
	add.s32 	%r333, %r331, %r332;
	st.shared.u16 	[%r333], %rs19;
	bra.uni 	$L__BB0_46;
$L__BB0_45:
	shl.b32 	%r334, %r87, 7;
	mov.u32 	%r335, _ZZ15mma_gemm_kernelILi64ELi64ELi16ELi8EEvPK6__halfS2_PfiiiffE6smem_b;
	add.s32 	%r336, %r335, %r334;
	shl.b32 	%r337, %r88, 1;
	add.s32 	%r338, %r336, %r337;
	mad.lo.s32 	%r339, %r89, %r162, %r90;
	mul.wide.s32 	%rd25, %r339, 2;
	add.s64 	%rd26, %rd2, %rd25;
	ld.global.u16 	%rs20, [%rd26];
	st.shared.u16 	[%r338], %rs20;
$L__BB0_46:
	add.s32 	%r340, %r86, %r3;
	shr.u32 	%r91, %r340, 6;
	and.b32  	%r92, %r340, 63;
	add.s32 	%r93, %r91, %r451;
	add.s32 	%r94, %r92, %r17;
	setp.lt.s32 	%p42, %r93, %r163;
	setp.lt.s32 	%p43, %r94, %r162;
	and.pred  	%p44, %p42, %p43;
	@%p44 bra 	$L__BB0_48;
	mov.f32 	%f13, 0f00000000;
	// begin inline asm
	{  cvt.rn.f16.f32 %rs21, %f13;}

	// end inline asm
	shl.b32 	%r341, %r91, 7;
	mov.u32 	%r342, _ZZ15mma_gemm_kernelILi64ELi64ELi16ELi8EEvPK6__halfS2_PfiiiffE6smem_b;
	add.s32 	%r343, %r342, %r341;
	shl.b32 	%r344, %r92, 1;
	add.s32 	%r345, %r343, %r344;
	st.shared.u16 	[%r345], %rs21;
	bra.uni 	$L__BB0_49;
$L__BB0_48:
	shl.b32 	%r346, %r91, 7;
	mov.u32 	%r347, _ZZ15mma_gemm_kernelILi64ELi64ELi16ELi8EEvPK6__halfS2_PfiiiffE6smem_b;
	add.s32 	%r348, %r347, %r346;
	shl.b32 	%r349, %r92, 1;
	add.s32 	%r350, %r348, %r349;
	mad.lo.s32 	%r351, %r93, %r162, %r94;
	mul.wide.s32 	%rd27, %r351, 2;
	add.s64 	%rd28, %rd2, %rd27;
	ld.global.u16 	%rs22, [%rd28];
	st.shared.u16 	[%r350], %rs22;
$L__BB0_49:
	add.s32 	%r461, %r25, %r461;
	add.s32 	%r460, %r460, 4;
	setp.ne.s32 	%p45, %r460, %r22;
	@%p45 bra 	$L__BB0_37;
$L__BB0_50:
	@%p20 bra 	$L__BB0_62;
	add.s32 	%r98, %r461, %r1;
	shr.u32 	%r99, %r98, 6;
	and.b32  	%r100, %r98, 63;
	add.s32 	%r101, %r99, %r451;
	add.s32 	%r102, %r100, %r17;
	setp.lt.s32 	%p47, %r101, %r163;
	setp.lt.s32 	%p48, %r102, %r162;
	and.pred  	%p49, %p47, %p48;
	@%p49 bra 	$L__BB0_53;
	mov.f32 	%f14, 0f00000000;
	// begin inline asm
	{  cvt.rn.f16.f32 %rs23, %f14;}

	// end inline asm
	shl.b32 	%r352, %r99, 7;
	mov.u32 	%r353, _ZZ15mma_gemm_kernelILi64ELi64ELi16ELi8EEvPK6__halfS2_PfiiiffE6smem_b;
	add.s32 	%r354, %r353, %r352;
	shl.b32 	%r355, %r100, 1;
	add.s32 	%r356, %r354, %r355;
	st.shared.u16 	[%r356], %rs23;
	bra.uni 	$L__BB0_54;
$L__BB0_53:
	shl.b32 	%r357, %r99, 7;
	mov.u32 	%r358, _ZZ15mma_gemm_kernelILi64ELi64ELi16ELi8EEvPK6__halfS2_PfiiiffE6smem_b;
	add.s32 	%r359, %r358, %r357;
	shl.b32 	%r360, %r100, 1;
	add.s32 	%r361, %r359, %r360;
	mad.lo.s32 	%r362, %r101, %r162, %r102;
	mul.wide.s32 	%rd29, %r362, 2;
	add.s64 	%rd30, %rd2, %rd29;
	ld.global.u16 	%rs24, [%rd30];
	st.shared.u16 	[%r361], %rs24;
$L__BB0_54:
	setp.eq.s32 	%p50, %r21, 1;
	@%p50 bra 	$L__BB0_62;
	add.s32 	%r103, %r98, %r3;
	shr.u32 	%r104, %r103, 6;
	and.b32  	%r105, %r103, 63;
	add.s32 	%r106, %r104, %r451;
	add.s32 	%r107, %r105, %r17;
	setp.lt.s32 	%p51, %r106, %r163;
	setp.lt.s32 	%p52, %r107, %r162;
	and.pred  	%p53, %p51, %p52;
	@%p53 bra 	$L__BB0_57;
	mov.f32 	%f15, 0f00000000;
	// begin inline asm
	{  cvt.rn.f16.f32 %rs25, %f15;}

	// end inline asm
	shl.b32 	%r363, %r104, 7;
	mov.u32 	%r364, _ZZ15mma_gemm_kernelILi64ELi64ELi16ELi8EEvPK6__halfS2_PfiiiffE6smem_b;
	add.s32 	%r365, %r364, %r363;
	shl.b32 	%r366, %r105, 1;
	add.s32 	%r367, %r365, %r366;
	st.shared.u16 	[%r367], %rs25;
	bra.uni 	$L__BB0_58;
$L__BB0_57:
	shl.b32 	%r368, %r104, 7;
	mov.u32 	%r369, _ZZ15mma_gemm_kernelILi64ELi64ELi16ELi8EEvPK6__halfS2_PfiiiffE6smem_b;
	add.s32 	%r370, %r369, %r368;
	shl.b32 	%r371, %r105, 1;
	add.s32 	%r372, %r370, %r371;
	mad.lo.s32 	%r373, %r106, %r162, %r107;
	mul.wide.s32 	%rd31, %r373, 2;
	add.s64 	%rd32, %rd2, %rd31;
	ld.global.u16 	%rs26, [%rd32];
	st.shared.u16 	[%r372], %rs26;
$L__BB0_58:
	setp.eq.s32 	%p54, %r21, 2;
	@%p54 bra 	$L__BB0_62;
	add.s32 	%r374, %r103, %r3;
	shr.u32 	%r108, %r374, 6;
	and.b32  	%r109, %r374, 63;
	add.s32 	%r110, %r108, %r451;
	add.s32 	%r111, %r109, %r17;
	setp.lt.s32 	%p55, %r110, %r163;
	setp.lt.s32 	%p56, %r111, %r162;
	and.pred  	%p57, %p55, %p56;
	@%p57 bra 	$L__BB0_61;
	mov.f32 	%f16, 0f00000000;
	// begin inline asm
	{  cvt.rn.f16.f32 %rs27, %f16;}

	// end inline asm
	shl.b32 	%r375, %r108, 7;
	mov.u32 	%r376, _ZZ15mma_gemm_kernelILi64ELi64ELi16ELi8EEvPK6__halfS2_PfiiiffE6smem_b;
	add.s32 	%r377, %r376, %r375;
	shl.b32 	%r378, %r109, 1;
	add.s32 	%r379, %r377, %r378;
	st.shared.u16 	[%r379], %rs27;
	bra.uni 	$L__BB0_62;
$L__BB0_61:
	shl.b32 	%r380, %r108, 7;
	mov.u32 	%r381, _ZZ15mma_gemm_kernelILi64ELi64ELi16ELi8EEvPK6__halfS2_PfiiiffE6smem_b;
	add.s32 	%r382, %r381, %r380;
	shl.b32 	%r383, %r109, 1;
	add.s32 	%r384, %r382, %r383;
	mad.lo.s32 	%r385, %r110, %r162, %r111;
	mul.wide.s32 	%rd33, %r385, 2;
	add.s64 	%rd34, %rd2, %rd33;
	ld.global.u16 	%rs28, [%rd34];
	st.shared.u16 	[%r384], %rs28;
$L__BB0_62:
	bar.sync 	0;
	mov.u32 	%r462, %r2;
$L__BB0_63:
	shl.b32 	%r400, %r462, 1;
	and.b32  	%r401, %r400, 48;
	or.b32  	%r402, %r401, %r18;
	shl.b32 	%r403, %r402, 5;
	add.s32 	%r390, %r19, %r403;
	// begin inline asm
	ldmatrix.sync.aligned.x4.m8n8.shared.b16 {%r386, %r387, %r388, %r389}, [%r390];

	// end inline asm
	// begin inline asm
	ldmatrix.sync.aligned.x2.m8n8.shared.trans.b16 {%r391, %r392}, [%r23];

	// end inline asm
	mov.f32 	%f24, 0f00000000;
	// begin inline asm
	mma.sync.aligned.m16n8k16.row.col.f32.f16.f16.f32 {%f17,  %f18,  %f19,  %f20},{%r386,  %r387,  %r388,  %r389},{%r391,  %r392},{%f24, %f24, %f24, %f24};

	// end inline asm
	or.b32  	%r404, %r401, %r20;
	shl.b32 	%r405, %r404, 8;
	mov.u32 	%r406, _ZZ15mma_gemm_kernelILi64ELi64ELi16ELi8EEvPK6__halfS2_PfiiiffE6smem_c;
	add.s32 	%r407, %r406, %r405;
	add.s32 	%r409, %r407, %r408;
	ld.shared.f32 	%f25, [%r409];
	add.f32 	%f26, %f17, %f25;
	st.shared.f32 	[%r409], %f26;
	ld.shared.f32 	%f27, [%r409+4];
	add.f32 	%f28, %f18, %f27;
	st.shared.f32 	[%r409+4], %f28;
	ld.shared.f32 	%f29, [%r409+2048];
	add.f32 	%f30, %f19, %f29;
	st.shared.f32 	[%r409+2048], %f30;
	ld.shared.f32 	%f31, [%r409+2052];
	add.f32 	%f32, %f20, %f31;
	st.shared.f32 	[%r409+2052], %f32;
	add.s32 	%r113, %r462, 8;
	setp.lt.u32 	%p58, %r462, 24;
	mov.u32 	%r462, %r113;
	@%p58 bra 	$L__BB0_63;
	add.s32 	%r451, %r451, 16;
	setp.lt.s32 	%p59, %r451, %r163;
	@%p59 bra 	$L__BB0_8;
$L__BB0_65:
	setp.gt.u32 	%p60, %r3, 1365;
	bar.sync 	0;
	mov.u32 	%r411, %ctaid.y;
	shl.b32 	%r115, %r411, 6;
	mov.u32 	%r412, %ctaid.x;
	shl.b32 	%r116, %r412, 6;
	mov.b32 	%r469, 0;
	@%p60 bra 	$L__BB0_76;
	shl.b32 	%r117, %r3, 2;
	add.s32 	%r467, %r1, %r3;
	shl.b32 	%r414, %r3, 1;
	add.s32 	%r466, %r1, %r414;
	mad.lo.s32 	%r465, %r3, 3, %r1;
	and.b32  	%r415, %r4, 8188;
	neg.s32 	%r463, %r415;
	mov.b32 	%r469, 0;
	mov.u32 	%r464, %r1;
$L__BB0_67:
	shr.u32 	%r128, %r464, 6;
	and.b32  	%r129, %r464, 63;
	add.s32 	%r130, %r128, %r115;
	add.s32 	%r131, %r129, %r116;
	setp.ge.s32 	%p61, %r130, %r161;
	setp.ge.s32 	%p62, %r131, %r162;
	or.pred  	%p63, %p61, %p62;
	@%p63 bra 	$L__BB0_69;
	shl.b32 	%r416, %r128, 8;
	mov.u32 	%r417, _ZZ15mma_gemm_kernelILi64ELi64ELi16ELi8EEvPK6__halfS2_PfiiiffE6smem_c;
	add.s32 	%r418, %r417, %r416;
	shl.b32 	%r419, %r129, 2;
	add.s32 	%r420, %r418, %r419;
	ld.shared.f32 	%f33, [%r420];
	mad.lo.s32 	%r421, %r130, %r162, %r131;
	mul.wide.s32 	%rd35, %r421, 4;
	add.s64 	%rd36, %rd3, %rd35;
	ld.global.f32 	%f34, [%rd36];
	mul.f32 	%f35, %f2, %f34;
	fma.rn.f32 	%f36, %f1, %f33, %f35;
	st.global.f32 	[%rd36], %f36;
$L__BB0_69:
	shr.u32 	%r132, %r467, 6;
	and.b32  	%r133, %r467, 63;
	add.s32 	%r134, %r132, %r115;
	add.s32 	%r135, %r133, %r116;
	setp.ge.s32 	%p64, %r134, %r161;
	setp.ge.s32 	%p65, %r135, %r162;
	or.pred  	%p66, %p64, %p65;
	@%p66 bra 	$L__BB0_71;
	shl.b32 	%r422, %r132, 8;
	mov.u32 	%r423, _ZZ15mma_gemm_kernelILi64ELi64ELi16ELi8EEvPK6__halfS2_PfiiiffE6smem_c;
	add.s32 	%r424, %r423, %r422;
	shl.b32 	%r425, %r133, 2;
	add.s32 	%r426, %r424, %r425;
	ld.shared.f32 	%f37, [%r426];
	mad.lo.s32 	%r427, %r134, %r162, %r135;
	mul.wide.s32 	%rd37, %r427, 4;
	add.s64 	%rd38, %rd3, %rd37;
	ld.global.f32 	%f38, [%rd38];
	mul.f32 	%f39, %f2, %f38;
	fma.rn.f32 	%f40, %f1, %f37, %f39;
	st.global.f32 	[%rd38], %f40;
$L__BB0_71:
	shr.u32 	%r136, %r466, 6;
	and.b32  	%r137, %r466, 63;
	add.s32 	%r138, %r136, %r115;
	add.s32 	%r139, %r137, %r116;
	setp.ge.s32 	%p67, %r138, %r161;
	setp.ge.s32 	%p68, %r139, %r162;
	or.pred  	%p69, %p67, %p68;
	@%p69 bra 	$L__BB0_73;
	shl.b32 	%r428, %r136, 8;
	mov.u32 	%r429, _ZZ15mma_gemm_kernelILi64ELi64ELi16ELi8EEvPK6__halfS2_PfiiiffE6smem_c;
	add.s32 	%r430, %r429, %r428;
	shl.b32 	%r431, %r137, 2;
	add.s32 	%r432, %r430, %r431;
	ld.shared.f32 	%f41, [%r432];
	mad.lo.s32 	%r433, %r138, %r162, %r139;
	mul.wide.s32 	%rd39, %r433, 4;
	add.s64 	%rd40, %rd3, %rd39;
	ld.global.f32 	%f42, [%rd40];
	mul.f32 	%f43, %f2, %f42;
	fma.rn.f32 	%f44, %f1, %f41, %f43;
	st.global.f32 	[%rd40], %f44;
$L__BB0_73:
	shr.u32 	%r140, %r465, 6;
	and.b32  	%r141, %r465, 63;
	add.s32 	%r142, %r140, %r115;
	add.s32 	%r143, %r141, %r116;
	setp.ge.s32 	%p70, %r142, %r161;
	setp.ge.s32 	%p71, %r143, %r162;
	or.pred  	%p72, %p70, %p71;
	@%p72 bra 	$L__BB0_75;
	shl.b32 	%r434, %r140, 8;
	mov.u32 	%r435, _ZZ15mma_gemm_kernelILi64ELi64ELi16ELi8EEvPK6__halfS2_PfiiiffE6smem_c;
	add.s32 	%r436, %r435, %r434;
	shl.b32 	%r437, %r141, 2;
	add.s32 	%r438, %r436, %r437;
	ld.shared.f32 	%f45, [%r438];
	mad.lo.s32 	%r439, %r142, %r162, %r143;
	mul.wide.s32 	%rd41, %r439, 4;
	add.s64 	%rd42, %rd3, %rd41;
	ld.global.f32 	%f46, [%rd42];
	mul.f32 	%f47, %f2, %f46;
	fma.rn.f32 	%f48, %f1, %f45, %f47;
	st.global.f32 	[%rd42], %f48;
$L__BB0_75:
	add.s32 	%r469, %r469, %r117;
	add.s32 	%r467, %r467, %r117;
	add.s32 	%r466, %r466, %r117;
	add.s32 	%r465, %r465, %r117;
	add.s32 	%r464, %r464, %r117;
	add.s32 	%r463, %r463, 4;
	setp.ne.s32 	%p73, %r463, 0;
	@%p73 bra 	$L__BB0_67;
$L__BB0_76:
	setp.eq.s32 	%p74, %r5, 0;
	@%p74 bra 	$L__BB0_81;
	add.s32 	%r471, %r1, %r469;
	neg.s32 	%r470, %r5;
$L__BB0_78:
	.pragma "nounroll";
	shr.u32 	%r155, %r471, 6;
	and.b32  	%r156, %r471, 63;
	add.s32 	%r157, %r155, %r115;
	add.s32 	%r158, %r156, %r116;
	setp.ge.s32 	%p75, %r157, %r161;
	setp.ge.s32 	%p76, %r158, %r162;
	or.pred  	%p77, %p75, %p76;
	@%p77 bra 	$L__BB0_80;
	shl.b32 	%r440, %r155, 8;
	mov.u32 	%r441, _ZZ15mma_gemm_kernelILi64ELi64ELi16ELi8EEvPK6__halfS2_PfiiiffE6smem_c;
	add.s32 	%r442, %r441, %r440;
	shl.b32 	%r443, %r156, 2;
	add.s32 	%r444, %r442, %r443;
	ld.shared.f32 	%f49, [%r444];
	mad.lo.s32 	%r445, %r157, %r162, %r158;
	mul.wide.s32 	%rd43, %r445, 4;
	add.s64 	%rd44, %rd3, %rd43;
	ld.global.f32 	%f50, [%rd44];
	mul.f32 	%f51, %f2, %f50;
	fma.rn.f32 	%f52, %f1, %f49, %f51;
	st.global.f32 	[%rd44], %f52;
$L__BB0_80:
	add.s32 	%r471, %r471, %r3;
	add.s32 	%r470, %r470, 1;
	setp.ne.s32 	%p78, %r470, 0;
	@%p78 bra 	$L__BB0_78;
$L__BB0_81:
	ret;

}


// ===== COMPILED SASS (sm_100) =====

	.target	sm_100

	.elftype	@"ET_EXEC"


//--------------------- .note.nv.tkinfo           --------------------------
	.section	.note.nv.tkinfo,"",@"SHT_NOTE"
	.sectionflags	@"SHF_NOTE_NV_TKINFO"
	.tkinfo
        /*0018*/ 	.word	0x00000002
        /*0030*/ 	.string	""
        /*0030*/ 	.string	"ptxas"
        /*0030*/ 	.string	"Cuda compilation tools, release 13.0, V13.0.88"
        /*0030*/ 	.string	"Build cuda_13.0.r13.0/compiler.36424714_0"
        /*0030*/ 	.string	"-arch sm_100 -m 64 "



//--------------------- .note.nv.cuinfo           --------------------------
	.section	.note.nv.cuinfo,"",@"SHT_NOTE"
	.sectionflags	@"SHF_NOTE_NV_CUINFO"
        /*0018*/ 	.short	0x0002
        /*001a*/ 	.short	0x0064
        /*001c*/ 	.short	0x0082
	.zero		2


//--------------------- .nv.info                  --------------------------
	.section	.nv.info,"",@"SHT_CUDA_INFO"
	.align	4


	//----- nvinfo : EIATTR_REGCOUNT
	.align		4
        /*0000*/ 	.byte	0x04, 0x2f
        /*0002*/ 	.short	(.L_1 - .L_0)
	.align		4
.L_0:
        /*0004*/ 	.word	index@(_Z15mma_gemm_kernelILi64ELi64ELi16ELi8EEvPK6__halfS2_Pfiiiff)
        /*0008*/ 	.word	0x00000020


	//----- nvinfo : EIATTR_FRAME_SIZE
	.align		4
.L_1:
        /*000c*/ 	.byte	0x04, 0x11
        /*000e*/ 	.short	(.L_3 - .L_2)
	.align		4
.L_2:
        /*0010*/ 	.word	index@(_Z15mma_gemm_kernelILi64ELi64ELi16ELi8EEvPK6__halfS2_Pfiiiff)
        /*0014*/ 	.word	0x00000000


	//----- nvinfo : EIATTR_MIN_STACK_SIZE
	.align		4
.L_3:
        /*0018*/ 	.byte	0x04, 0x12
        /*001a*/ 	.short	(.L_5 - .L_4)
	.align		4
.L_4:
        /*001c*/ 	.word	index@(_Z15mma_gemm_kernelILi64ELi64ELi16ELi8EEvPK6__halfS2_Pfiiiff)
        /*0020*/ 	.word	0x00000000
.L_5:


//--------------------- .nv.compat                --------------------------
	.section	.nv.compat,"",@"SHT_CUDA_COMPAT_INFO"
	.align	4
        /*0000*/ 	.byte	0x02, 0x09, 0x00, 0x00, 0x02, 0x02, 0x01, 0x00, 0x02, 0x05, 0x05, 0x00, 0x03, 0x07, 0x01, 0x01
        /*0010*/ 	.byte	0x02, 0x03, 0x00, 0x00, 0x02, 0x06, 0x01, 0x00, 0x04, 0x0b, 0x08, 0x00, 0x09, 0x00, 0x00, 0x00
        /*0020*/ 	.byte	0x00, 0x00, 0x00, 0x00


//--------------------- .nv.info._Z15mma_gemm_kernelILi64ELi64ELi16ELi8EEvPK6__halfS2_Pfiiiff --------------------------
	.section	.nv.info._Z15mma_gemm_kernelILi64ELi64ELi16ELi8EEvPK6__halfS2_Pfiiiff,"",@"SHT_CUDA_INFO"
	.sectionflags	@""
	.align	4


	//----- nvinfo : EIATTR_CUDA_API_VERSION
	.align		4
        /*0000*/ 	.byte	0x04, 0x37
        /*0002*/ 	.short	(.L_7 - .L_6)
.L_6:
        /*0004*/ 	.word	0x00000082


	//----- nvinfo : EIATTR_KPARAM_INFO
	.align		4
.L_7:
        /*0008*/ 	.byte	0x04, 0x17
        /*000a*/ 	.short	(.L_9 - .L_8)
.L_8:
        /*000c*/ 	.word	0x00000000
        /*0010*/ 	.short	0x0007
        /*0012*/ 	.short	0x0028
        /*0014*/ 	.byte	0x00, 0xf0, 0x11, 0x00


	//----- nvinfo : EIATTR_KPARAM_INFO
	.align		4
.L_9:
        /*0018*/ 	.byte	0x04, 0x17
        /*001a*/ 	.short	(.L_11 - .L_10)
.L_10:
        /*001c*/ 	.word	0x00000000
        /*0020*/ 	.short	0x0006
        /*0022*/ 	.short	0x0024
        /*0024*/ 	.byte	0x00, 0xf0, 0x11, 0x00


	//----- nvinfo : EIATTR_KPARAM_INFO
	.align		4
.L_11:
        /*0028*/ 	.byte	0x04, 0x17
        /*002a*/ 	.short	(.L_13 - .L_12)
.L_12:
        /*002c*/ 	.word	0x00000000
        /*0030*/ 	.short	0x0005
        /*0032*/ 	.short	0x0020
        /*0034*/ 	.byte	0x00, 0xf0, 0x11, 0x00


	//----- nvinfo : EIATTR_KPARAM_INFO
	.align		4
.L_13:
        /*0038*/ 	.byte	0x04, 0x17
        /*003a*/ 	.short	(.L_15 - .L_14)
.L_14:
        /*003c*/ 	.word	0x00000000
        /*0040*/ 	.short	0x0004
        /*0042*/ 	.short	0x001c
        /*0044*/ 	.byte	0x00, 0xf0, 0x11, 0x00


	//----- nvinfo : EIATTR_KPARAM_INFO
	.align		4
.L_15:
        /*0048*/ 	.byte	0x04, 0x17
        /*004a*/ 	.short	(.L_17 - .L_16)
.L_16:
        /*004c*/ 	.word	0x00000000
        /*0050*/ 	.short	0x0003
        /*0052*/ 	.short	0x0018
        /*0054*/ 	.byte	0x00, 0xf0, 0x11, 0x00


	//----- nvinfo : EIATTR_KPARAM_INFO
	.align		4
.L_17:
        /*0058*/ 	.byte	0x04, 0x17
        /*005a*/ 	.short	(.L_19 - .L_18)
.L_18:
        /*005c*/ 	.word	0x00000000
        /*0060*/ 	.short	0x0002
        /*0062*/ 	.short	0x0010
        /*0064*/ 	.byte	0x00, 0xf5, 0x21, 0x00


	//----- nvinfo : EIATTR_KPARAM_INFO
	.align		4
.L_19:
        /*0068*/ 	.byte	0x04, 0x17
        /*006a*/ 	.short	(.L_21 - .L_20)
.L_20:
        /*006c*/ 	.word	0x00000000
        /*0070*/ 	.short	0x0001
        /*0072*/ 	.short	0x0008
        /*0074*/ 	.byte	0x00, 0xf5, 0x21, 0x00


	//----- nvinfo : EIATTR_KPARAM_INFO
	.align		4
.L_21:
        /*0078*/ 	.byte	0x04, 0x17
        /*007a*/ 	.short	(.L_23 - .L_22)
.L_22:
        /*007c*/ 	.word	0x00000000
        /*0080*/ 	.short	0x0000
        /*0082*/ 	.short	0x0000
        /*0084*/ 	.byte	0x00, 0xf5, 0x21, 0x00


	//----- nvinfo : EIATTR_SPARSE_MMA_MASK
	.align		4
.L_23:
        /*0088*/ 	.byte	0x03, 0x50
        /*008a*/ 	.short	0x0000


	//----- nvinfo : EIATTR_MAXREG_COUNT
	.align		4
        /*008c*/ 	.byte	0x03, 0x1b
        /*008e*/ 	.short	0x00ff


	//----- nvinfo : EIATTR_NUM_BARRIERS
	.align		4
        /*0090*/ 	.byte	0x02, 0x4c
        /*0092*/ 	.byte	0x01
	.zero		1


	//----- nvinfo : EIATTR_MERCURY_ISA_VERSION
	.align		4
        /*0094*/ 	.byte	0x03, 0x5f
        /*0096*/ 	.short	0x0101


	//----- nvinfo : EIATTR_VRC_CTA_INIT_COUNT
	.align		4
        /*0098*/ 	.byte	0x02, 0x4a
	.zero		1
	.zero		1


	//----- nvinfo : EIATTR_EXIT_INSTR_OFFSETS
	.align		4
        /*009c*/ 	.byte	0x04, 0x1c
        /*009e*/ 	.short	(.L_25 - .L_24)


	//   ....[0]....
.L_24:
        /*00a0*/ 	.word	0x00002460


	//   ....[1]....
        /*00a4*/ 	.word	0x00002640


	//----- nvinfo : EIATTR_CRS_STACK_SIZE
	.align		4
.L_25:
        /*00a8*/ 	.byte	0x04, 0x1e
        /*00aa*/ 	.short	(.L_27 - .L_26)
.L_26:
        /*00ac*/ 	.word	0x00000000


	//----- nvinfo : EIATTR_CBANK_PARAM_SIZE
	.align		4
.L_27:
        /*00b0*/ 	.byte	0x03, 0x19
        /*00b2*/ 	.short	0x002c


	//----- nvinfo : EIATTR_PARAM_CBANK
	.align		4
        /*00b4*/ 	.byte	0x04, 0x0a
        /*00b6*/ 	.short	(.L_29 - .L_28)
	.align		4
.L_28:
        /*00b8*/ 	.word	index@(.nv.constant0._Z15mma_gemm_kernelILi64ELi64ELi16ELi8EEvPK6__halfS2_Pfiiiff)
        /*00bc*/ 	.short	0x0380
        /*00be*/ 	.short	0x002c


	//----- nvinfo : EIATTR_SW_WAR
	.align		4
.L_29:
        /*00c0*/ 	.byte	0x04, 0x36
        /*00c2*/ 	.short	(.L_31 - .L_30)
.L_30:
        /*00c4*/ 	.word	0x00000008
.L_31:


//--------------------- .nv.callgraph             --------------------------
	.section	.nv.callgraph,"",@"SHT_CUDA_CALLGRAPH"
	.align	4
	.sectionentsize	8
	.align		4
        /*0000*/ 	.word	0x00000000
	.align		4
        /*0004*/ 	.word	0xffffffff
	.align		4
        /*0008*/ 	.word	0x00000000
	.align		4
        /*000c*/ 	.word	0xfffffffe
	.align		4
        /*0010*/ 	.word	0x00000000
	.align		4
        /*0014*/ 	.word	0xfffffffd
	.align		4
        /*0018*/ 	.word	0x00000000
	.align		4
        /*001c*/ 	.word	0xfffffffc


//--------------------- .text._Z15mma_gemm_kernelILi64ELi64ELi16ELi8EEvPK6__halfS2_Pfiiiff --------------------------
	.section	.text._Z15mma_gemm_kernelILi64ELi64ELi16ELi8EEvPK6__halfS2_Pfiiiff,"ax",@progbits
	.align	128
        .global         _Z15mma_gemm_kernelILi64ELi64ELi16ELi8EEvPK6__halfS2_Pfiiiff
        .type           _Z15mma_gemm_kernelILi64ELi64ELi16ELi8EEvPK6__halfS2_Pfiiiff,@function
        .size           _Z15mma_gemm_kernelILi64ELi64ELi16ELi8EEvPK6__halfS2_Pfiiiff,(.L_x_22 - _Z15mma_gemm_kernelILi64ELi64ELi16ELi8EEvPK6__halfS2_Pfiiiff)
        .other          _Z15mma_gemm_kernelILi64ELi64ELi16ELi8EEvPK6__halfS2_Pfiiiff,@"STO_CUDA_ENTRY STV_DEFAULT"
_Z15mma_gemm_kernelILi64ELi64ELi16ELi8EEvPK6__halfS2_Pfiiiff:
.text._Z15mma_gemm_kernelILi64ELi64ELi16ELi8EEvPK6__halfS2_Pfiiiff:
[----:B------:R-:W-:Y:S01]  /*0000*/  LDC R1, c[0x0][0x37c] ;  /* 0x0000df00ff017b82 */ /* 0x000fe20000000800 */
[----:B------:R-:W0:Y:S07]  /*0010*/  LDCU UR4, c[0x0][0x360] ;  /* 0x00006c00ff0477ac */ /* 0x000e2e0008000800 */
[----:B------:R-:W0:Y:S01]  /*0020*/  LDC R0, c[0x0][0x364] ;  /* 0x0000d900ff007b82 */ /* 0x000e220000000800 */
[----:B------:R-:W-:Y:S01]  /*0030*/  IMAD.MOV.U32 R6, RZ, RZ, RZ ;  /* 0x000000ffff067224 */ /* 0x000fe200078e00ff */
[----:B------:R-:W1:Y:S01]  /*0040*/  LDCU UR6, c[0x0][0x3a0] ;  /* 0x00007400ff0677ac */ /* 0x000e620008000800 */
[----:B------:R-:W-:-:S02]  /*0050*/  IMAD.MOV.U32 R4, RZ, RZ, RZ ;  /* 0x000000ffff047224 */ /* 0x000fc400078e00ff */
[----:B0-----:R-:W-:-:S04]  /*0060*/  IMAD R0, R0, UR4, RZ ;  /* 0x0000000400007c24 */ /* 0x001fc8000f8e02ff */
[----:B------:R-:W0:Y:S01]  /*0070*/  I2F.U32.RP R2, R0 ;  /* 0x0000000000027306 */ /* 0x000e220000209000 */
[----:B------:R-:W-:Y:S01]  /*0080*/  IMAD.MOV R3, RZ, RZ, -R0 ;  /* 0x000000ffff037224 */ /* 0x000fe200078e0a00 */
[----:B------:R-:W-:-:S06]  /*0090*/  LOP3.LUT R8, RZ, R0, RZ, 0x33, !PT ;  /* 0x00000000ff087212 */ /* 0x000fcc00078e33ff */
[----:B0-----:R-:W0:Y:S02]  /*00a0*/  MUFU.RCP R2, R2 ;  /* 0x0000000200027308 */ /* 0x001e240000001000 */
[----:B0-----:R-:W-:-:S06]  /*00b0*/  VIADD R7, R2, 0xffffffe ;  /* 0x0ffffffe02077836 */ /* 0x001fcc0000000000 */
[----:B------:R-:W0:Y:S02]  /*00c0*/  F2I.FTZ.U32.TRUNC.NTZ R7, R7 ;  /* 0x0000000700077305 */ /* 0x000e24000021f000 */
[----:B0-----:R-:W-:-:S04]  /*00d0*/  IMAD R3, R3, R7, RZ ;  /* 0x0000000703037224 */ /* 0x001fc800078e02ff */
[----:B------:R-:W-:-:S06]  /*00e0*/  IMAD.HI.U32 R6, R7, R3, R6 ;  /* 0x0000000307067227 */ /* 0x000fcc00078e0006 */
[----:B------:R-:W-:-:S05]  /*00f0*/  IMAD.HI.U32 R3, R6, 0xfff, RZ ;  /* 0x00000fff06037827 */ /* 0x000fca00078e00ff */
[----:B------:R-:W-:-:S05]  /*0100*/  IADD3 R5, PT, PT, -R3, RZ, RZ ;  /* 0x000000ff03057210 */ /* 0x000fca0007ffe1ff */
[----:B------:R-:W-:-:S05]  /*0110*/  IMAD R5, R0, R5, 0xfff ;  /* 0x00000fff00057424 */ /* 0x000fca00078e0205 */
[----:B------:R-:W-:-:S13]  /*0120*/  ISETP.GE.U32.AND P0, PT, R5, R0, PT ;  /* 0x000000000500720c */ /* 0x000fda0003f06070 */
[----:B------:R-:W-:Y:S02]  /*0130*/  @P0 IMAD.IADD R5, R5, 0x1, -R0 ;  /* 0x0000000105050824 */ /* 0x000fe400078e0a00 */
[----:B------:R-:W-:Y:S01]  /*0140*/  @P0 VIADD R3, R3, 0x1 ;  /* 0x0000000103030836 */ /* 0x000fe20000000000 */
[C---:B------:R-:W-:Y:S02]  /*0150*/  ISETP.NE.U32.AND P0, PT, R0.reuse, RZ, PT ;  /* 0x000000ff0000720c */ /* 0x040fe40003f05070 */
[----:B------:R-:W-:Y:S02]  /*0160*/  ISETP.GE.U32.AND P1, PT, R5, R0, PT ;  /* 0x000000000500720c */ /* 0x000fe40003f26070 */
[----:B------:R-:W0:Y:S11]  /*0170*/  S2R R5, SR_TID.X ;  /* 0x0000000000057919 */ /* 0x000e360000002100 */
[----:B------:R-:W-:Y:S01]  /*0180*/  @P1 VIADD R3, R3, 0x1 ;  /* 0x0000000103031836 */ /* 0x000fe20000000000 */
[----:B------:R-:W-:-:S04]  /*0190*/  ISETP.GT.U32.AND P1, PT, R0, 0x555, PT ;  /* 0x000005550000780c */ /* 0x000fc80003f24070 */
[----:B------:R-:W-:-:S04]  /*01a0*/  SEL R2, R8, R3, !P0 ;  /* 0x0000000308027207 */ /* 0x000fc80004000000 */
[----:B------:R-:W-:-:S04]  /*01b0*/  IADD3 R2, PT, PT, R2, 0x1, RZ ;  /* 0x0000000102027810 */ /* 0x000fc80007ffe0ff */
[----:B------:R-:W-:-:S04]  /*01c0*/  LOP3.LUT R3, R2, 0x3, RZ, 0xc0, !PT ;  /* 0x0000000302037812 */ /* 0x000fc800078ec0ff */
[----:B------:R-:W-:Y:S01]  /*01d0*/  ISETP.NE.AND P2, PT, R3, RZ, PT ;  /* 0x000000ff0300720c */ /* 0x000fe20003f45270 */
[----:B-1----:R-:W-:-:S12]  /*01e0*/  @P1 BRA `(.L_x_0) ;  /* 0x00000000008c1947 */ /* 0x002fd80003800000 */
[----:B------:R-:W1:Y:S01]  /*01f0*/  S2UR UR5, SR_CgaCtaId ;  /* 0x00000000000579c3 */ /* 0x000e620000008800 */
[----:B------:R-:W-:Y:S01]  /*0200*/  UMOV UR4, 0x400 ;  /* 0x0000040000047882 */ /* 0x000fe20000000000 */
[----:B------:R-:W-:Y:S01]  /*0210*/  LOP3.LUT R17, R2, 0x1ffc, RZ, 0xc0, !PT ;  /* 0x00001ffc02117812 */ /* 0x000fe200078ec0ff */
[----:B------:R-:W-:Y:S01]  /*0220*/  UIADD3 UR4, UPT, UPT, UR4, 0x1000, URZ ;  /* 0x0000100004047890 */ /* 0x000fe2000fffe0ff */
[----:B------:R-:W-:-:S03]  /*0230*/  IMAD.MOV.U32 R4, RZ, RZ, RZ ;  /* 0x000000ffff047224 */ /* 0x000fc600078e00ff */
[----:B-1----:R-:W-:-:S03]  /*0240*/  ULEA UR5, UR5, UR4, 0x18 ;  /* 0x0000000405057291 */ /* 0x002fc6000f8ec0ff */
[----:B------:R-:W-:-:S09]  /*0250*/  UMOV UR4, URZ ;  /* 0x000000ff00047c82 */ /* 0x000fd20008000000 */
.L_x_1:
[--C-:B01----:R-:W-:Y:S01]  /*0260*/  IMAD.IADD R7, R5, 0x1, R4.reuse ;  /* 0x0000000105077824 */ /* 0x103fe200078e0204 */
[----:B------:R-:W-:Y:S01]  /*0270*/  UIADD3 UR4, UPT, UPT, UR4, 0x4, URZ ;  /* 0x0000000404047890 */ /* 0x000fe2000fffe0ff */
[----:B------:R-:W-:-:S03]  /*0280*/  IMAD R4, R0, 0x4, R4 ;  /* 0x0000000400047824 */ /* 0x000fc600078e0204 */
[----:B------:R-:W-:Y:S01]  /*0290*/  IADD3 R9, PT, PT, R0, R7, RZ ;  /* 0x0000000700097210 */ /* 0x000fe20007ffe0ff */
[----:B------:R-:W-:Y:S01]  /*02a0*/  IMAD.SHL.U32 R7, R7, 0x4, RZ ;  /* 0x0000000407077824 */ /* 0x000fe200078e00ff */
[----:B------:R-:W-:-:S03]  /*02b0*/  ISETP.NE.AND P1, PT, R17, UR4, PT ;  /* 0x0000000411007c0c */ /* 0x000fc6000bf25270 */
[C---:B------:R-:W-:Y:S01]  /*02c0*/  IMAD.IADD R13, R0.reuse, 0x1, R9 ;  /* 0x00000001000d7824 */ /* 0x040fe200078e0209 */
[----:B------:R-:W-:Y:S01]  /*02d0*/  LOP3.LUT R10, R7, 0xfc, RZ, 0xc0, !PT ;  /* 0x000000fc070a7812 */ /* 0x000fe200078ec0ff */
[----:B------:R-:W-:Y:S01]  /*02e0*/  IMAD.SHL.U32 R11, R9, 0x4, RZ ;  /* 0x00000004090b7824 */ /* 0x000fe200078e00ff */
[----:B------:R-:W-:Y:S02]  /*02f0*/  LOP3.LUT R9, R7, 0xffffff00, RZ, 0xc0, !PT ;  /* 0xffffff0007097812 */ /* 0x000fe400078ec0ff */
[----:B------:R-:W-:Y:S01]  /*0300*/  IADD3 R12, PT, PT, R0, R13, RZ ;  /* 0x0000000d000c7210 */ /* 0x000fe20007ffe0ff */
[----:B------:R-:W-:Y:S01]  /*0310*/  IMAD.SHL.U32 R13, R13, 0x4, RZ ;  /* 0x000000040d0d7824 */ /* 0x000fe200078e00ff */
[C---:B------:R-:W-:Y:S02]  /*0320*/  LOP3.LUT R7, R11.reuse, 0xffffff00, RZ, 0xc0, !PT ;  /* 0xffffff000b077812 */ /* 0x040fe400078ec0ff */
[----:B------:R-:W-:Y:S01]  /*0330*/  IADD3 R9, PT, PT, R10, UR5, R9 ;  /* 0x000000050a097c10 */ /* 0x000fe2000fffe009 */
[----:B------:R-:W-:Y:S01]  /*0340*/  IMAD.SHL.U32 R15, R12, 0x4, RZ ;  /* 0x000000040c0f7824 */ /* 0x000fe200078e00ff */
[----:B------:R-:W-:-:S02]  /*0350*/  LOP3.LUT R12, R11, 0xfc, RZ, 0xc0, !PT ;  /* 0x000000fc0b0c7812 */ /* 0x000fc400078ec0ff */
[C---:B------:R-:W-:Y:S01]  /*0360*/  LOP3.LUT R11, R13.reuse, 0xffffff00, RZ, 0xc0, !PT ;  /* 0xffffff000d0b7812 */ /* 0x040fe200078ec0ff */
[----:B------:R1:W-:Y:S01]  /*0370*/  STS [R9], RZ ;  /* 0x000000ff09007388 */ /* 0x0003e20000000800 */
[----:B------:R-:W-:Y:S02]  /*0380*/  LOP3.LUT R14, R13, 0xfc, RZ, 0xc0, !PT ;  /* 0x000000fc0d0e7812 */ /* 0x000fe400078ec0ff */
[C---:B------:R-:W-:Y:S02]  /*0390*/  LOP3.LUT R13, R15.reuse, 0xffffff00, RZ, 0xc0, !PT ;  /* 0xffffff000f0d7812 */ /* 0x040fe400078ec0ff */
[----:B------:R-:W-:Y:S02]  /*03a0*/  LOP3.LUT R16, R15, 0xfc, RZ, 0xc0, !PT ;  /* 0x000000fc0f107812 */ /* 0x000fe400078ec0ff */
[----:B------:R-:W-:Y:S02]  /*03b0*/  IADD3 R7, PT, PT, R12, UR5, R7 ;  /* 0x000000050c077c10 */ /* 0x000fe4000fffe007 */
[----:B------:R-:W-:-:S02]  /*03c0*/  IADD3 R11, PT, PT, R14, UR5, R11 ;  /* 0x000000050e0b7c10 */ /* 0x000fc4000fffe00b */
[----:B------:R-:W-:Y:S01]  /*03d0*/  IADD3 R13, PT, PT, R16, UR5, R13 ;  /* 0x00000005100d7c10 */ /* 0x000fe2000fffe00d */
[----:B------:R1:W-:Y:S04]  /*03e0*/  STS [R7], RZ ;  /* 0x000000ff07007388 */ /* 0x0003e80000000800 */
[----:B------:R1:W-:Y:S04]  /*03f0*/  STS [R11], RZ ;  /* 0x000000ff0b007388 */ /* 0x0003e80000000800 */
[----:B------:R1:W-:Y:S01]  /*0400*/  STS [R13], RZ ;  /* 0x000000ff0d007388 */ /* 0x0003e20000000800 */
[----:B------:R-:W-:Y:S05]  /*0410*/  @P1 BRA `(.L_x_1) ;  /* 0xfffffffc00901947 */ /* 0x000fea000383ffff */
.L_x_0:
[----:B------:R-:W-:Y:S05]  /*0420*/  @!P2 BRA `(.L_x_2) ;  /* 0x00000000003ca947 */ /* 0x000fea0003800000 */
[----:B------:R-:W2:Y:S01]  /*0430*/  S2UR UR5, SR_CgaCtaId ;  /* 0x00000000000579c3 */ /* 0x000ea20000008800 */
[----:B------:R-:W-:Y:S02]  /*0440*/  UMOV UR4, 0x400 ;  /* 0x0000040000047882 */ /* 0x000fe40000000000 */
[----:B------:R-:W-:-:S04]  /*0450*/  UIADD3 UR4, UPT, UPT, UR4, 0x1000, URZ ;  /* 0x0000100004047890 */ /* 0x000fc8000fffe0ff */
[----:B--2---:R-:W-:-:S03]  /*0460*/  ULEA UR5, UR5, UR4, 0x18 ;  /* 0x0000000405057291 */ /* 0x004fc6000f8ec0ff */
[----:B------:R-:W-:-:S09]  /*0470*/  UMOV UR4, URZ ;  /* 0x000000ff00047c82 */ /* 0x000fd20008000000 */
.L_x_3:
[----:B01----:R-:W-:Y:S01]  /*0480*/  IADD3 R7, PT, PT, R5, R4, RZ ;  /* 0x0000000405077210 */ /* 0x003fe20007ffe0ff */
[----:B------:R-:W-:Y:S01]  /*0490*/  UIADD3 UR4, UPT, UPT, UR4, 0x1, URZ ;  /* 0x0000000104047890 */ /* 0x000fe2000fffe0ff */
[----:B------:R-:W-:-:S03]  /*04a0*/  IMAD.IADD R4, R0, 0x1, R4 ;  /* 0x0000000100047824 */ /* 0x000fc600078e0204 */
[----:B------:R-:W-:Y:S02]  /*04b0*/  IMAD.SHL.U32 R7, R7, 0x4, RZ ;  /* 0x0000000407077824 */ /* 0x000fe400078e00ff */
[----:B------:R-:W-:-:S03]  /*04c0*/  ISETP.NE.AND P1, PT, R3, UR4, PT ;  /* 0x0000000403007c0c */ /* 0x000fc6000bf25270 */
[C---:B--2---:R-:W-:Y:S02]  /*04d0*/  LOP3.LUT R9, R7.reuse, 0xffffff00, RZ, 0xc0, !PT ;  /* 0xffffff0007097812 */ /* 0x044fe400078ec0ff */
[----:B------:R-:W-:-:S04]  /*04e0*/  LOP3.LUT R10, R7, 0xfc, RZ, 0xc0, !PT ;  /* 0x000000fc070a7812 */ /* 0x000fc800078ec0ff */
[----:B------:R-:W-:-:S05]  /*04f0*/  IADD3 R9, PT, PT, R10, UR5, R9 ;  /* 0x000000050a097c10 */ /* 0x000fca000fffe009 */
[----:B------:R2:W-:Y:S01]  /*0500*/  STS [R9], RZ ;  /* 0x000000ff09007388 */ /* 0x0005e20000000800 */
[----:B------:R-:W-:Y:S05]  /*0510*/  @P1 BRA `(.L_x_3) ;  /* 0xfffffffc00d81947 */ /* 0x000fea000383ffff */
.L_x_2:
[----:B------:R-:W-:Y:S01]  /*0520*/  BAR.SYNC.DEFER_BLOCKING 0x0 ;  /* 0x0000000000007b1d */ /* 0x000fe20000010000 */
[----:B------:R-:W-:Y:S01]  /*0530*/  UISETP.GE.AND UP0, UPT, UR6, 0x1, UPT ;  /* 0x000000010600788c */ /* 0x000fe2000bf06270 */
[----:B0-----:R-:W-:-:S04]  /*0540*/  SHF.R.U32.HI R4, RZ, 0x5, R5 ;  /* 0x00000005ff047819 */ /* 0x001fc80000011605 */
[----:B------:R-:W0:Y:S04]  /*0550*/  LDCU.64 UR8, c[0x0][0x358] ;  /* 0x00006b00ff0877ac */ /* 0x000e280008000a00 */
[----:B------:R-:W-:Y:S05]  /*0560*/  BRA.U !UP0, `(.L_x_4) ;  /* 0x0000001508fc7547 */ /* 0x000fea000b800000 */
[----:B-1----:R-:W-:Y:S01]  /*0570*/  IMAD.HI.U32 R11, R6, 0x3ff, RZ ;  /* 0x000003ff060b7827 */ /* 0x002fe200078e00ff */
[----:B------:R-:W1:Y:S01]  /*0580*/  S2UR UR6, SR_CgaCtaId ;  /* 0x00000000000679c3 */ /* 0x000e620000008800 */
[----:B------:R-:W3:Y:S01]  /*0590*/  S2R R6, SR_CTAID.Y ;  /* 0x0000000000067919 */ /* 0x000ee20000002600 */
[----:B------:R-:W-:Y:S01]  /*05a0*/  UMOV UR4, 0x400 ;  /* 0x0000040000047882 */ /* 0x000fe20000000000 */
[----:B------:R-:W-:Y:S01]  /*05b0*/  IMAD.MOV R7, RZ, RZ, -R11 ;  /* 0x000000ffff077224 */ /* 0x000fe200078e0a0b */
[----:B------:R-:W-:Y:S01]  /*05c0*/  UIADD3 UR5, UPT, UPT, UR4, 0x800, URZ ;  /* 0x0000080004057890 */ /* 0x000fe2000fffe0ff */
[C---:B--2---:R-:W-:Y:S01]  /*05d0*/  IMAD.SHL.U32 R9, R5.reuse, 0x80, RZ ;  /* 0x0000008005097824 */ /* 0x044fe200078e00ff */
[----:B------:R-:W-:Y:S01]  /*05e0*/  SHF.L.U32 R10, R4, 0x4, RZ ;  /* 0x00000004040a7819 */ /* 0x000fe200000006ff */
[----:B------:R-:W-:Y:S01]  /*05f0*/  IMAD R7, R0, R7, 0x3ff ;  /* 0x000003ff00077424 */ /* 0x000fe200078e0207 */
[----:B------:R-:W-:Y:S01]  /*0600*/  LOP3.LUT R14, R5, 0x10, RZ, 0xc0, !PT ;  /* 0x00000010050e7812 */ /* 0x000fe200078ec0ff */
[----:B------:R-:W-:Y:S01]  /*0610*/  IMAD.MOV.U32 R13, RZ, RZ, RZ ;  /* 0x000000ffff0d7224 */ /* 0x000fe200078e00ff */
[----:B------:R-:W-:Y:S01]  /*0620*/  LOP3.LUT R9, R9, 0xf80, RZ, 0xc0, !PT ;  /* 0x00000f8009097812 */ /* 0x000fe200078ec0ff */
[----:B------:R-:W2:Y:S01]  /*0630*/  LDCU UR12, c[0x0][0x3a0] ;  /* 0x00007400ff0c77ac */ /* 0x000ea20008000800 */
[----:B------:R-:W-:-:S02]  /*0640*/  ISETP.GE.U32.AND P1, PT, R7, R0, PT ;  /* 0x000000000700720c */ /* 0x000fc40003f26070 */
[----:B------:R-:W-:Y:S01]  /*0650*/  LOP3.LUT R10, R10, 0x70, RZ, 0xc0, !PT ;  /* 0x000000700a0a7812 */ /* 0x000fe200078ec0ff */
[----:B------:R-:W4:Y:S01]  /*0660*/  LDCU UR11, c[0x0][0x3a0] ;  /* 0x00007400ff0b77ac */ /* 0x000f220008000800 */
[----:B------:R-:W0:Y:S01]  /*0670*/  LDCU UR7, c[0x0][0x398] ;  /* 0x00007300ff0777ac */ /* 0x000e220008000800 */
[----:B------:R-:W0:Y:S08]  /*0680*/  LDCU UR10, c[0x0][0x39c] ;  /* 0x00007380ff0a77ac */ /* 0x000e300008000800 */
[----:B------:R-:W-:Y:S01]  /*0690*/  @P1 IADD3 R7, PT, PT, -R0, R7, RZ ;  /* 0x0000000700071210 */ /* 0x000fe20007ffe1ff */
[----:B------:R-:W-:Y:S01]  /*06a0*/  @P1 VIADD R11, R11, 0x1 ;  /* 0x000000010b0b1836 */ /* 0x000fe20000000000 */
[----:B-1----:R-:W-:-:S02]  /*06b0*/  ULEA UR4, UR6, UR4, 0x18 ;  /* 0x0000000406047291 */ /* 0x002fc4000f8ec0ff */
[----:B------:R-:W-:Y:S01]  /*06c0*/  ISETP.GE.U32.AND P2, PT, R7, R0, PT ;  /* 0x000000000700720c */ /* 0x000fe20003f46070 */
[----:B------:R-:W-:Y:S01]  /*06d0*/  ULEA UR5, UR6, UR5, 0x18 ;  /* 0x0000000506057291 */ /* 0x000fe2000f8ec0ff */
[----:B------:R-:W1:Y:S02]  /*06e0*/  S2R R7, SR_CTAID.X ;  /* 0x0000000000077919 */ /* 0x000e640000002500 */
[----:B------:R-:W-:-:S03]  /*06f0*/  VIADD R14, R14, UR4 ;  /* 0x000000040e0e7c36 */ /* 0x000fc60008000000 */
[----:B------:R-:W-:-:S06]  /*0700*/  IADD3 R12, PT, PT, R10, UR5, R9 ;  /* 0x000000050a0c7c10 */ /* 0x000fcc000fffe009 */
[----:B------:R-:W-:-:S05]  /*0710*/  @P2 VIADD R11, R11, 0x1 ;  /* 0x000000010b0b2836 */ /* 0x000fca0000000000 */
[----:B------:R-:W-:-:S05]  /*0720*/  SEL R8, R8, R11, !P0 ;  /* 0x0000000b08087207 */ /* 0x000fca0004000000 */
[----:B------:R-:W-:-:S05]  /*0730*/  VIADD R8, R8, 0x1 ;  /* 0x0000000108087836 */ /* 0x000fca0000000000 */
[C---:B------:R-:W-:Y:S02]  /*0740*/  LOP3.LUT R15, R8.reuse, 0x3, RZ, 0xc0, !PT ;  /* 0x00000003080f7812 */ /* 0x040fe400078ec0ff */
[----:B0-234-:R-:W-:-:S07]  /*0750*/  LOP3.LUT R18, R8, 0x7fc, RZ, 0xc0, !PT ;  /* 0x000007fc08127812 */ /* 0x01dfce00078ec0ff */
.L_x_17:
[----:B------:R-:W-:Y:S02]  /*0760*/  ISETP.GT.U32.AND P3, PT, R0, 0x155, PT ;  /* 0x000001550000780c */ /* 0x000fe40003f64070 */
[----:B------:R-:W-:Y:S02]  /*0770*/  ISETP.NE.AND P2, PT, R15, RZ, PT ;  /* 0x000000ff0f00720c */ /* 0x000fe40003f45270 */
[----:B------:R-:W-:-:S09]  /*0780*/  MOV R8, RZ ;  /* 0x000000ff00087202 */ /* 0x000fd20000000f00 */
[----:B0-----:R-:W-:Y:S05]  /*0790*/  @P3 BRA `(.L_x_5) ;  /* 0x0000000400543947 */ /* 0x001fea0003800000 */
[----:B------:R-:W-:Y:S01]  /*07a0*/  BSSY.RECONVERGENT B0, `(.L_x_5) ;  /* 0x0000054000007945 */ /* 0x000fe20003800200 */
[C-C-:B------:R-:W-:Y:S01]  /*07b0*/  IMAD R23, R0.reuse, 0x2, R5.reuse ;  /* 0x0000000200177824 */ /* 0x140fe200078e0205 */
[----:B------:R-:W-:Y:S01]  /*07c0*/  MOV R8, RZ ;  /* 0x000000ff00087202 */ /* 0x000fe20000000f00 */
[----:B------:R-:W-:Y:S02]  /*07d0*/  IMAD.MOV R20, RZ, RZ, -R18 ;  /* 0x000000ffff147224 */ /* 0x000fe400078e0a12 */
[C-C-:B------:R-:W-:Y:S02]  /*07e0*/  IMAD R19, R0.reuse, 0x3, R5.reuse ;  /* 0x0000000300137824 */ /* 0x140fe400078e0205 */
[--C-:B------:R-:W-:Y:S02]  /*07f0*/  IMAD.IADD R21, R0, 0x1, R5.reuse ;  /* 0x0000000100157824 */ /* 0x100fe400078e0205 */
[----:B------:R-:W-:-:S07]  /*0800*/  IMAD.MOV.U32 R9, RZ, RZ, R5 ;  /* 0x000000ffff097224 */ /* 0x000fce00078e0005 */
.L_x_6:
[----:B------:R-:W-:Y:S02]  /*0810*/  LOP3.LUT R16, R9, 0xf, RZ, 0xc0, !PT ;  /* 0x0000000f09107812 */ /* 0x000fe400078ec0ff */
[----:B------:R-:W-:-:S03]  /*0820*/  SHF.R.U32.HI R17, RZ, 0x4, R9 ;  /* 0x00000004ff117819 */ /* 0x000fc60000011609 */
[----:B------:R-:W-:Y:S02]  /*0830*/  IMAD.IADD R22, R16, 0x1, R13 ;  /* 0x0000000110167824 */ /* 0x000fe400078e020d */
[----:B------:R-:W-:-:S03]  /*0840*/  IMAD R25, R6, 0x40, R17 ;  /* 0x0000004006197824 */ /* 0x000fc600078e0211 */
[----:B------:R-:W-:Y:S01]  /*0850*/  ISETP.GE.AND P0, PT, R22, UR11, PT ;  /* 0x0000000b16007c0c */ /* 0x000fe2000bf06270 */
[----:B------:R-:W0:Y:S03]  /*0860*/  S2UR UR5, SR_CgaCtaId ;  /* 0x00000000000579c3 */ /* 0x000e260000008800 */
[----:B------:R-:W-:Y:S01]  /*0870*/  ISETP.GE.OR P1, PT, R25, UR7, P0 ;  /* 0x0000000719007c0c */ /* 0x000fe20008726670 */
[----:B------:R-:W-:-:S12]  /*0880*/  UMOV UR4, 0x400 ;  /* 0x0000040000047882 */ /* 0x000fd80000000000 */
[----:B------:R-:W2:Y:S01]  /*0890*/  @!P1 LDC.64 R10, c[0x0][0x380] ;  /* 0x0000e000ff0a9b82 */ /* 0x000ea20000000a00 */
[----:B------:R-:W-:Y:S01]  /*08a0*/  @!P1 IMAD R25, R25, UR11, R22 ;  /* 0x0000000b19199c24 */ /* 0x000fe2000f8e0216 */
[----:B0-----:R-:W-:Y:S01]  /*08b0*/  ULEA UR4, UR5, UR4, 0x18 ;  /* 0x0000000405047291 */ /* 0x001fe2000f8ec0ff */
[----:B------:R-:W-:-:S05]  /*08c0*/  LOP3.LUT R24, R21, 0xf, RZ, 0xc0, !PT ;  /* 0x0000000f15187812 */ /* 0x000fca00078ec0ff */
[----:B------:R-:W-:Y:S01]  /*08d0*/  @!P1 MOV R22, UR4 ;  /* 0x0000000400169c02 */ /* 0x000fe20008000f00 */
[----:B------:R-:W-:Y:S02]  /*08e0*/  IMAD.IADD R28, R24, 0x1, R13 ;  /* 0x00000001181c7824 */ /* 0x000fe400078e020d */
[----:B--2---:R-:W-:-:S04]  /*08f0*/  @!P1 IMAD.WIDE.U32 R10, R25, 0x2, R10 ;  /* 0x00000002190a9825 */ /* 0x004fc800078e000a */
[----:B------:R-:W-:Y:S01]  /*0900*/  @!P1 IMAD R25, R17, 0x20, R22 ;  /* 0x0000002011199824 */ /* 0x000fe200078e0216 */
[----:B------:R-:W-:Y:S01]  /*0910*/  ISETP.GE.AND P0, PT, R28, UR11, PT ;  /* 0x0000000b1c007c0c */ /* 0x000fe2000bf06270 */
[----:B------:R0:W2:Y:S02]  /*0920*/  @!P1 LDG.E.U16 R29, desc[UR8][R10.64] ;  /* 0x000000080a1d9981 */ /* 0x0000a4000c1e1500 */
[----:B------:R-:W-:Y:S01]  /*0930*/  @!P1 IMAD R26, R16, 0x2, R25 ;  /* 0x00000002101a9824 */ /* 0x000fe200078e0219 */
[----:B------:R-:W-:-:S04]  /*0940*/  SHF.R.U32.HI R25, RZ, 0x4, R21 ;  /* 0x00000004ff197819 */ /* 0x000fc80000011615 */
[----:B------:R-:W-:-:S04]  /*0950*/  LEA R27, R6, R25, 0x6 ;  /* 0x00000019061b7211 */ /* 0x000fc800078e30ff */
[----:B------:R-:W-:-:S13]  /*0960*/  ISETP.LT.AND P0, PT, R27, UR7, !P0 ;  /* 0x000000071b007c0c */ /* 0x000fda000c701270 */
[----:B0-----:R-:W0:Y:S01]  /*0970*/  @P0 LDC.64 R10, c[0x0][0x380] ;  /* 0x0000e000ff0a0b82 */ /* 0x001e220000000a00 */
[----:B------:R-:W-:-:S04]  /*0980*/  @P0 IMAD R27, R27, UR11, R28 ;  /* 0x0000000b1b1b0c24 */ /* 0x000fc8000f8e021c */
[----:B0-----:R-:W-:-:S05]  /*0990*/  @P0 IMAD.WIDE.U32 R10, R27, 0x2, R10 ;  /* 0x000000021b0a0825 */ /* 0x001fca00078e000a */
[----:B------:R0:W3:Y:S01]  /*09a0*/  @P0 LDG.E.U16 R27, desc[UR8][R10.64] ;  /* 0x000000080a1b0981 */ /* 0x0000e2000c1e1500 */
[----:B------:R-:W-:-:S04]  /*09b0*/  @P1 IMAD.U32 R22, RZ, RZ, UR4 ;  /* 0x00000004ff161e24 */ /* 0x000fc8000f8e00ff */
[--C-:B------:R-:W-:Y:S01]  /*09c0*/  @P1 IMAD R17, R17, 0x20, R22.reuse ;  /* 0x0000002011111824 */ /* 0x100fe200078e0216 */
[----:B--2---:R2:W-:Y:S03]  /*09d0*/  @!P1 STS.U16 [R26], R29 ;  /* 0x0000001d1a009388 */ /* 0x0045e60000000400 */
[----:B------:R-:W-:Y:S01]  /*09e0*/  @P1 IMAD R26, R16, 0x2, R17 ;  /* 0x00000002101a1824 */ /* 0x000fe200078e0211 */
[C---:B------:R-:W-:Y:S01]  /*09f0*/  @!P0 LEA R17, R25.reuse, R22, 0x5 ;  /* 0x0000001619118211 */ /* 0x040fe200078e28ff */
[----:B--2---:R-:W-:Y:S01]  /*0a00*/  @P0 IMAD R29, R25, 0x20, R22 ;  /* 0x00000020191d0824 */ /* 0x004fe200078e0216 */
[----:B------:R-:W-:-:S03]  /*0a10*/  LOP3.LUT R16, R23, 0xf, RZ, 0xc0, !PT ;  /* 0x0000000f17107812 */ /* 0x000fc600078ec0ff */
[C---:B------:R-:W-:Y:S01]  /*0a20*/  @!P0 IMAD R25, R24.reuse, 0x2, R17 ;  /* 0x0000000218198824 */ /* 0x040fe200078e0211 */
[----:B------:R-:W-:Y:S01]  /*0a30*/  SHF.R.U32.HI R17, RZ, 0x4, R23 ;  /* 0x00000004ff117819 */ /* 0x000fe20000011617 */
[----:B------:R-:W-:Y:S01]  /*0a40*/  @P0 IMAD R24, R24, 0x2, R29 ;  /* 0x0000000218180824 */ /* 0x000fe200078e021d */
[----:B------:R-:W-:Y:S01]  /*0a50*/  IADD3 R29, PT, PT, R16, R13, RZ ;  /* 0x0000000d101d7210 */ /* 0x000fe20007ffe0ff */
[----:B------:R2:W-:Y:S02]  /*0a60*/  @P1 STS.U16 [R26], RZ ;  /* 0x000000ff1a001388 */ /* 0x0005e40000000400 */
[----:B------:R-:W-:Y:S01]  /*0a70*/  IMAD R28, R6, 0x40, R17 ;  /* 0x00000040061c7824 */ /* 0x000fe200078e0211 */
[----:B------:R-:W-:-:S04]  /*0a80*/  ISETP.GE.AND P1, PT, R29, UR11, PT ;  /* 0x0000000b1d007c0c */ /* 0x000fc8000bf26270 */
[C---:B------:R-:W-:Y:S02]  /*0a90*/  ISETP.LT.AND P1, PT, R28.reuse, UR7, !P1 ;  /* 0x000000071c007c0c */ /* 0x040fe4000cf21270 */
[----:B--2---:R-:W-:Y:S01]  /*0aa0*/  LOP3.LUT R26, R19, 0xf, RZ, 0xc0, !PT ;  /* 0x0000000f131a7812 */ /* 0x004fe200078ec0ff */
[----:B------:R2:W-:Y:S10]  /*0ab0*/  @!P0 STS.U16 [R25], RZ ;  /* 0x000000ff19008388 */ /* 0x0005f40000000400 */
[----:B------:R-:W-:Y:S01]  /*0ac0*/  @P1 IMAD R28, R28, UR11, R29 ;  /* 0x0000000b1c1c1c24 */ /* 0x000fe2000f8e021d */
[----:B0-----:R-:W0:Y:S01]  /*0ad0*/  @P1 LDC.64 R10, c[0x0][0x380] ;  /* 0x0000e000ff0a1b82 */ /* 0x001e220000000a00 */
[----:B------:R-:W-:-:S02]  /*0ae0*/  @!P1 IMAD R29, R17, 0x20, R22 ;  /* 0x00000020111d9824 */ /* 0x000fc400078e0216 */
[----:B------:R-:W-:Y:S01]  /*0af0*/  @P1 IMAD R17, R17, 0x20, R22 ;  /* 0x0000002011111824 */ /* 0x000fe200078e0216 */
[----:B--2---:R-:W-:Y:S02]  /*0b00*/  SHF.R.U32.HI R25, RZ, 0x4, R19 ;  /* 0x00000004ff197819 */ /* 0x004fe40000011613 */
[C---:B------:R-:W-:Y:S01]  /*0b10*/  @!P1 LEA R29, R16.reuse, R29, 0x1 ;  /* 0x0000001d101d9211 */ /* 0x040fe200078e08ff */
[----:B---3--:R2:W-:Y:S02]  /*0b20*/  @P0 STS.U16 [R24], R27 ;  /* 0x0000001b18000388 */ /* 0x0085e40000000400 */
[----:B--2---:R-:W-:Y:S02]  /*0b30*/  @P1 IMAD R24, R16, 0x2, R17 ;  /* 0x0000000210181824 */ /* 0x004fe400078e0211 */
[----:B------:R-:W-:Y:S02]  /*0b40*/  IMAD.IADD R16, R26, 0x1, R13 ;  /* 0x000000011a107824 */ /* 0x000fe400078e020d */
[----:B------:R-:W-:-:S03]  /*0b50*/  IMAD R27, R6, 0x40, R25 ;  /* 0x00000040061b7824 */ /* 0x000fc600078e0219 */
[----:B------:R-:W-:-:S04]  /*0b60*/  ISETP.GE.AND P0, PT, R16, UR11, PT ;  /* 0x0000000b10007c0c */ /* 0x000fc8000bf06270 */
[----:B------:R-:W-:-:S13]  /*0b70*/  ISETP.LT.AND P0, PT, R27, UR7, !P0 ;  /* 0x000000071b007c0c */ /* 0x000fda000c701270 */
[----:B------:R-:W-:Y:S02]  /*0b80*/  @P0 IMAD R27, R27, UR11, R16 ;  /* 0x0000000b1b1b0c24 */ /* 0x000fe4000f8e0210 */
[----:B------:R-:W2:Y:S01]  /*0b90*/  @P0 LDC.64 R16, c[0x0][0x380] ;  /* 0x0000e000ff100b82 */ /* 0x000ea20000000a00 */
[----:B0-----:R-:W-:-:S06]  /*0ba0*/  @P1 IMAD.WIDE.U32 R10, R28, 0x2, R10 ;  /* 0x000000021c0a1825 */ /* 0x001fcc00078e000a */
[----:B------:R-:W3:Y:S01]  /*0bb0*/  @P1 LDG.E.U16 R11, desc[UR8][R10.64] ;  /* 0x000000080a0b1981 */ /* 0x000ee2000c1e1500 */
[----:B--2---:R-:W-:-:S06]  /*0bc0*/  @P0 IMAD.WIDE.U32 R16, R27, 0x2, R16 ;  /* 0x000000021b100825 */ /* 0x004fcc00078e0010 */
[----:B------:R-:W2:Y:S01]  /*0bd0*/  @P0 LDG.E.U16 R16, desc[UR8][R16.64] ;  /* 0x0000000810100981 */ /* 0x000ea2000c1e1500 */
[C---:B------:R-:W-:Y:S01]  /*0be0*/  @!P0 LEA R27, R25.reuse, R22, 0x5 ;  /* 0x00000016191b8211 */ /* 0x040fe200078e28ff */
[----:B------:R-:W-:Y:S01]  /*0bf0*/  @P0 IMAD R25, R25, 0x20, R22 ;  /* 0x0000002019190824 */ /* 0x000fe200078e0216 */
[----:B------:R-:W-:-:S03]  /*0c00*/  IADD3 R20, PT, PT, R20, 0x4, RZ ;  /* 0x0000000414147810 */ /* 0x000fc60007ffe0ff */
[C---:B------:R-:W-:Y:S02]  /*0c10*/  @!P0 IMAD R27, R26.reuse, 0x2, R27 ;  /* 0x000000021a1b8824 */ /* 0x040fe400078e021b */
[----:B------:R-:W-:Y:S01]  /*0c20*/  @P0 IMAD R25, R26, 0x2, R25 ;  /* 0x000000021a190824 */ /* 0x000fe200078e0219 */
[----:B------:R0:W-:Y:S01]  /*0c30*/  @!P1 STS.U16 [R29], RZ ;  /* 0x000000ff1d009388 */ /* 0x0001e20000000400 */
[C---:B------:R-:W-:Y:S01]  /*0c40*/  IMAD R8, R0.reuse, 0x4, R8 ;  /* 0x0000000400087824 */ /* 0x040fe200078e0208 */
[C---:B------:R-:W-:Y:S01]  /*0c50*/  LEA R23, R0.reuse, R23, 0x2 ;  /* 0x0000001700177211 */ /* 0x040fe200078e10ff */
[C---:B------:R-:W-:Y:S02]  /*0c60*/  IMAD R9, R0.reuse, 0x4, R9 ;  /* 0x0000000400097824 */ /* 0x040fe400078e0209 */
[C---:B------:R-:W-:Y:S02]  /*0c70*/  IMAD R21, R0.reuse, 0x4, R21 ;  /* 0x0000000400157824 */ /* 0x040fe400078e0215 */
[----:B------:R-:W-:Y:S01]  /*0c80*/  IMAD R19, R0, 0x4, R19 ;  /* 0x0000000400137824 */ /* 0x000fe200078e0213 */
[----:B---3--:R0:W-:Y:S04]  /*0c90*/  @P1 STS.U16 [R24], R11 ;  /* 0x0000000b18001388 */ /* 0x0081e80000000400 */
[----:B------:R0:W-:Y:S04]  /*0ca0*/  @!P0 STS.U16 [R27], RZ ;  /* 0x000000ff1b008388 */ /* 0x0001e80000000400 */
[----:B--2---:R0:W-:Y:S01]  /*0cb0*/  @P0 STS.U16 [R25], R16 ;  /* 0x0000001019000388 */ /* 0x0041e20000000400 */
[----:B------:R-:W-:-:S13]  /*0cc0*/  ISETP.NE.AND P0, PT, R20, RZ, PT ;  /* 0x000000ff1400720c */ /* 0x000fda0003f05270 */
[----:B0-----:R-:W-:Y:S05]  /*0cd0*/  @P0 BRA `(.L_x_6) ;  /* 0xfffffff800cc0947 */ /* 0x001fea000383ffff */
[----:B------:R-:W-:Y:S05]  /*0ce0*/  BSYNC.RECONVERGENT B0 ;  /* 0x0000000000007941 */ /* 0x000fea0003800200 */
.L_x_5:
[----:B------:R-:W-:Y:S05]  /*0cf0*/  @!P2 BRA `(.L_x_7) ;  /* 0x000000040010a947 */ /* 0x000fea0003800000 */
[----:B------:R-:W0:Y:S01]  /*0d00*/  LDC R10, c[0x0][0x3a0] ;  /* 0x0000e800ff0a7b82 */ /* 0x000e220000000800 */
[----:B------:R-:W-:-:S05]  /*0d10*/  IMAD.IADD R17, R5, 0x1, R8 ;  /* 0x0000000105117824 */ /* 0x000fca00078e0208 */
[----:B------:R-:W-:Y:S02]  /*0d20*/  LOP3.LUT R20, R17, 0xf, RZ, 0xc0, !PT ;  /* 0x0000000f11147812 */ /* 0x000fe400078ec0ff */
[----:B------:R-:W2:Y:S01]  /*0d30*/  LDC R11, c[0x0][0x398] ;  /* 0x0000e600ff0b7b82 */ /* 0x000ea20000000800 */
[----:B------:R-:W-:Y:S02]  /*0d40*/  SHF.R.U32.HI R21, RZ, 0x4, R17 ;  /* 0x00000004ff157819 */ /* 0x000fe40000011611 */
[----:B------:R-:W-:Y:S02]  /*0d50*/  IMAD.IADD R23, R20, 0x1, R13 ;  /* 0x0000000114177824 */ /* 0x000fe400078e020d */
[----:B------:R-:W-:-:S03]  /*0d60*/  LEA R19, R6, R21, 0x6 ;  /* 0x0000001506137211 */ /* 0x000fc600078e30ff */
[----:B0-----:R-:W-:-:S04]  /*0d70*/  ISETP.GE.AND P0, PT, R23, R10, PT ;  /* 0x0000000a1700720c */ /* 0x001fc80003f06270 */
[----:B--2---:R-:W-:-:S13]  /*0d80*/  ISETP.LT.AND P0, PT, R19, R11, !P0 ;  /* 0x0000000b1300720c */ /* 0x004fda0004701270 */
[----:B------:R-:W0:Y:S01]  /*0d90*/  @P0 LDC.64 R8, c[0x0][0x380] ;  /* 0x0000e000ff080b82 */ /* 0x000e220000000a00 */
[----:B------:R-:W-:-:S04]  /*0da0*/  @P0 IMAD R19, R19, R10, R23 ;  /* 0x0000000a13130224 */ /* 0x000fc800078e0217 */
[----:B0-----:R-:W-:-:S06]  /*0db0*/  @P0 IMAD.WIDE.U32 R8, R19, 0x2, R8 ;  /* 0x0000000213080825 */ /* 0x001fcc00078e0008 */
[----:B------:R-:W2:Y:S01]  /*0dc0*/  @P0 LDG.E.U16 R8, desc[UR8][R8.64] ;  /* 0x0000000808080981 */ /* 0x000ea2000c1e1500 */
[----:B------:R-:W0:Y:S01]  /*0dd0*/  S2UR UR5, SR_CgaCtaId ;  /* 0x00000000000579c3 */ /* 0x000e220000008800 */
[----:B------:R-:W-:Y:S01]  /*0de0*/  UMOV UR4, 0x400 ;  /* 0x0000040000047882 */ /* 0x000fe20000000000 */
[----:B------:R-:W-:Y:S01]  /*0df0*/  BSSY.RECONVERGENT B0, `(.L_x_7) ;  /* 0x0000034000007945 */ /* 0x000fe20003800200 */
[----:B0-----:R-:W-:-:S06]  /*0e00*/  ULEA UR4, UR5, UR4, 0x18 ;  /* 0x0000000405047291 */ /* 0x001fcc000f8ec0ff */
[----:B------:R-:W-:-:S04]  /*0e10*/  @!P0 IMAD.U32 R16, RZ, RZ, UR4 ;  /* 0x00000004ff108e24 */ /* 0x000fc8000f8e00ff */
[----:B------:R-:W-:Y:S02]  /*0e20*/  @!P0 IMAD R19, R21, 0x20, R16 ;  /* 0x0000002015138824 */ /* 0x000fe400078e0210 */
[----:B------:R-:W-:Y:S02]  /*0e30*/  @P0 IMAD.U32 R16, RZ, RZ, UR4 ;  /* 0x00000004ff100e24 */ /* 0x000fe4000f8e00ff */
[----:B------:R-:W-:-:S03]  /*0e40*/  @!P0 IMAD R19, R20, 0x2, R19 ;  /* 0x0000000214138824 */ /* 0x000fc600078e0213 */
[----:B------:R-:W-:Y:S02]  /*0e50*/  @P0 LEA R21, R21, R16, 0x5 ;  /* 0x0000001015150211 */ /* 0x000fe400078e28ff */
[----:B------:R0:W-:Y:S03]  /*0e60*/  @!P0 STS.U16 [R19], RZ ;  /* 0x000000ff13008388 */ /* 0x0001e60000000400 */
[----:B------:R-:W-:-:S05]  /*0e70*/  @P0 IMAD R21, R20, 0x2, R21 ;  /* 0x0000000214150824 */ /* 0x000fca00078e0215 */
[----:B--2---:R0:W-:Y:S01]  /*0e80*/  @P0 STS.U16 [R21], R8 ;  /* 0x0000000815000388 */ /* 0x0041e20000000400 */
[----:B------:R-:W-:-:S13]  /*0e90*/  ISETP.NE.AND P0, PT, R15, 0x1, PT ;  /* 0x000000010f00780c */ /* 0x000fda0003f05270 */
[----:B0-----:R-:W-:Y:S05]  /*0ea0*/  @!P0 BRA `(.L_x_8) ;  /* 0x0000000000a08947 */ /* 0x001fea0003800000 */
[----:B------:R-:W-:Y:S01]  /*0eb0*/  IMAD.IADD R17, R0, 0x1, R17 ;  /* 0x0000000100117824 */ /* 0x000fe200078e0211 */
[----:B------:R-:W-:Y:S01]  /*0ec0*/  BSSY.RECONVERGENT B1, `(.L_x_9) ;  /* 0x0000013000017945 */ /* 0x000fe20003800200 */
[----:B------:R-:W-:-:S03]  /*0ed0*/  ISETP.NE.AND P1, PT, R15, 0x2, PT ;  /* 0x000000020f00780c */ /* 0x000fc60003f25270 */
[----:B------:R-:W-:Y:S02]  /*0ee0*/  LOP3.LUT R20, R17, 0xf, RZ, 0xc0, !PT ;  /* 0x0000000f11147812 */ /* 0x000fe400078ec0ff */
[----:B------:R-:W-:Y:S02]  /*0ef0*/  SHF.R.U32.HI R21, RZ, 0x4, R17 ;  /* 0x00000004ff157819 */ /* 0x000fe40000011611 */
[----:B------:R-:W-:-:S03]  /*0f00*/  IADD3 R23, PT, PT, R20, R13, RZ ;  /* 0x0000000d14177210 */ /* 0x000fc60007ffe0ff */
[----:B------:R-:W-:Y:S01]  /*0f10*/  IMAD R19, R6, 0x40, R21 ;  /* 0x0000004006137824 */ /* 0x000fe200078e0215 */
[----:B------:R-:W-:-:S04]  /*0f20*/  ISETP.GE.AND P0, PT, R23, R10, PT ;  /* 0x0000000a1700720c */ /* 0x000fc80003f06270 */
[----:B------:R-:W-:-:S13]  /*0f30*/  ISETP.LT.AND P0, PT, R19, R11, !P0 ;  /* 0x0000000b1300720c */ /* 0x000fda0004701270 */
[----:B------:R-:W-:-:S04]  /*0f40*/  @!P0 IMAD R8, R21, 0x20, R16 ;  /* 0x0000002015088824 */ /* 0x000fc800078e0210 */
[----:B------:R-:W-:-:S05]  /*0f50*/  @!P0 IMAD R8, R20, 0x2, R8 ;  /* 0x0000000214088824 */ /* 0x000fca00078e0208 */
[----:B------:R0:W-:Y:S01]  /*0f60*/  @!P0 STS.U16 [R8], RZ ;  /* 0x000000ff08008388 */ /* 0x0001e20000000400 */
[----:B------:R-:W-:Y:S05]  /*0f70*/  @!P0 BRA `(.L_x_10) ;  /* 0x00000000001c8947 */ /* 0x000fea0003800000 */
[----:B0-----:R-:W0:Y:S01]  /*0f80*/  LDC.64 R8, c[0x0][0x380] ;  /* 0x0000e000ff087b82 */ /* 0x001e220000000a00 */
[----:B------:R-:W-:-:S04]  /*0f90*/  IMAD R19, R19, R10, R23 ;  /* 0x0000000a13137224 */ /* 0x000fc800078e0217 */
[----:B0-----:R-:W-:-:S06]  /*0fa0*/  IMAD.WIDE.U32 R8, R19, 0x2, R8 ;  /* 0x0000000213087825 */ /* 0x001fcc00078e0008 */
[----:B------:R-:W2:Y:S01]  /*0fb0*/  LDG.E.U16 R8, desc[UR8][R8.64] ;  /* 0x0000000808087981 */ /* 0x000ea2000c1e1500 */
[----:B------:R-:W-:-:S05]  /*0fc0*/  LEA R21, R21, R16, 0x5 ;  /* 0x0000001015157211 */ /* 0x000fca00078e28ff */
[----:B------:R-:W-:-:S05]  /*0fd0*/  IMAD R21, R20, 0x2, R21 ;  /* 0x0000000214157824 */ /* 0x000fca00078e0215 */
[----:B--2---:R2:W-:Y:S02]  /*0fe0*/  STS.U16 [R21], R8 ;  /* 0x0000000815007388 */ /* 0x0045e40000000400 */
.L_x_10:
[----:B------:R-:W-:Y:S05]  /*0ff0*/  BSYNC.RECONVERGENT B1 ;  /* 0x0000000000017941 */ /* 0x000fea0003800200 */
.L_x_9:
[----:B------:R-:W-:Y:S05]  /*1000*/  @!P1 BRA `(.L_x_8) ;  /* 0x0000000000489947 */ /* 0x000fea0003800000 */
[----:B------:R-:W-:-:S05]  /*1010*/  IMAD.IADD R17, R0, 0x1, R17 ;  /* 0x0000000100117824 */ /* 0x000fca00078e0211 */
[----:B------:R-:W-:Y:S02]  /*1020*/  LOP3.LUT R19, R17, 0xf, RZ, 0xc0, !PT ;  /* 0x0000000f11137812 */ /* 0x000fe400078ec0ff */
[----:B------:R-:W-:-:S03]  /*1030*/  SHF.R.U32.HI R17, RZ, 0x4, R17 ;  /* 0x00000004ff117819 */ /* 0x000fc60000011611 */
[----:B--2---:R-:W-:Y:S01]  /*1040*/  IMAD.IADD R21, R19, 0x1, R13 ;  /* 0x0000000113157824 */ /* 0x004fe200078e020d */
[----:B------:R-:W-:-:S04]  /*1050*/  LEA R20, R6, R17, 0x6 ;  /* 0x0000001106147211 */ /* 0x000fc800078e30ff */
[----:B------:R-:W-:-:S04]  /*1060*/  ISETP.GE.AND P0, PT, R21, R10, PT ;  /* 0x0000000a1500720c */ /* 0x000fc80003f06270 */
[----:B------:R-:W-:-:S13]  /*1070*/  ISETP.LT.AND P0, PT, R20, R11, !P0 ;  /* 0x0000000b1400720c */ /* 0x000fda0004701270 */
[----:B0-----:R-:W-:-:S04]  /*1080*/  @!P0 IMAD R8, R17, 0x20, R16 ;  /* 0x0000002011088824 */ /* 0x001fc800078e0210 */
[----:B------:R-:W-:-:S05]  /*1090*/  @!P0 IMAD R8, R19, 0x2, R8 ;  /* 0x0000000213088824 */ /* 0x000fca00078e0208 */
[----:B------:R3:W-:Y:S01]  /*10a0*/  @!P0 STS.U16 [R8], RZ ;  /* 0x000000ff08008388 */ /* 0x0007e20000000400 */
[----:B------:R-:W-:Y:S05]  /*10b0*/  @!P0 BRA `(.L_x_8) ;  /* 0x00000000001c8947 */ /* 0x000fea0003800000 */
[----:B---3--:R-:W0:Y:S01]  /*10c0*/  LDC.64 R8, c[0x0][0x380] ;  /* 0x0000e000ff087b82 */ /* 0x008e220000000a00 */
[----:B------:R-:W-:-:S04]  /*10d0*/  IMAD R11, R20, R10, R21 ;  /* 0x0000000a140b7224 */ /* 0x000fc800078e0215 */
[----:B0-----:R-:W-:-:S06]  /*10e0*/  IMAD.WIDE.U32 R8, R11, 0x2, R8 ;  /* 0x000000020b087825 */ /* 0x001fcc00078e0008 */
[----:B------:R-:W2:Y:S01]  /*10f0*/  LDG.E.U16 R8, desc[UR8][R8.64] ;  /* 0x0000000808087981 */ /* 0x000ea2000c1e1500 */
[----:B------:R-:W-:-:S05]  /*1100*/  LEA R16, R17, R16, 0x5 ;  /* 0x0000001011107211 */ /* 0x000fca00078e28ff */
[----:B------:R-:W-:-:S05]  /*1110*/  IMAD R19, R19, 0x2, R16 ;  /* 0x0000000213137824 */ /* 0x000fca00078e0210 */
[----:B--2---:R4:W-:Y:S02]  /*1120*/  STS.U16 [R19], R8 ;  /* 0x0000000813007388 */ /* 0x0049e40000000400 */
.L_x_8:
[----:B------:R-:W-:Y:S05]  /*1130*/  BSYNC.RECONVERGENT B0 ;  /* 0x0000000000007941 */ /* 0x000fea0003800200 */
.L_x_7:
[----:B------:R-:W-:Y:S01]  /*1140*/  IMAD.MOV.U32 R16, RZ, RZ, RZ ;  /* 0x000000ffff107224 */ /* 0x000fe200078e00ff */
[----:B------:R-:W-:Y:S06]  /*1150*/  @P3 BRA `(.L_x_11) ;  /* 0x0000000400443947 */ /* 0x000fec0003800000 */
[----:B------:R-:W-:Y:S01]  /*1160*/  BSSY.RECONVERGENT B0, `(.L_x_11) ;  /* 0x0000050000007945 */ /* 0x000fe20003800200 */
[----:B------:R-:W-:-:S07]  /*1170*/  CS2R R16, SRZ ;  /* 0x0000000000107805 */ /* 0x000fce000001ff00 */
.L_x_12:
[----:B-12---:R-:W-:-:S04]  /*1180*/  IADD3 R21, PT, PT, R5, R16, RZ ;  /* 0x0000001005157210 */ /* 0x006fc80007ffe0ff */
[----:B------:R-:W-:Y:S02]  /*1190*/  LOP3.LUT R10, R21, 0x3f, RZ, 0xc0, !PT ;  /* 0x0000003f150a7812 */ /* 0x000fe400078ec0ff */
[----:B------:R-:W-:-:S03]  /*11a0*/  SHF.R.U32.HI R11, RZ, 0x6, R21 ;  /* 0x00000006ff0b7819 */ /* 0x000fc60000011615 */
[----:B-1----:R-:W-:Y:S02]  /*11b0*/  IMAD R20, R7, 0x40, R10 ;  /* 0x0000004007147824 */ /* 0x002fe400078e020a */
[----:B----4-:R-:W-:-:S03]  /*11c0*/  IMAD.IADD R19, R11, 0x1, R13 ;  /* 0x000000010b137824 */ /* 0x010fc600078e020d */
[----:B------:R-:W-:-:S04]  /*11d0*/  ISETP.GE.AND P0, PT, R20, UR10, PT ;  /* 0x0000000a14007c0c */ /* 0x000fc8000bf06270 */
[----:B------:R-:W-:-:S13]  /*11e0*/  ISETP.GE.OR P0, PT, R19, UR12, P0 ;  /* 0x0000000c13007c0c */ /* 0x000fda0008706670 */
[----:B0--3--:R-:W0:Y:S01]  /*11f0*/  @!P0 LDC.64 R8, c[0x0][0x388] ;  /* 0x0000e200ff088b82 */ /* 0x009e220000000a00 */
[----:B------:R-:W-:-:S04]  /*1200*/  @!P0 IMAD R19, R19, UR10, R20 ;  /* 0x0000000a13138c24 */ /* 0x000fc8000f8e0214 */
[----:B0-----:R-:W-:-:S05]  /*1210*/  @!P0 IMAD.WIDE R8, R19, 0x2, R8 ;  /* 0x0000000213088825 */ /* 0x001fca00078e0208 */
[----:B------:R0:W2:Y:S01]  /*1220*/  @!P0 LDG.E.U16 R25, desc[UR8][R8.64] ;  /* 0x0000000808198981 */ /* 0x0000a2000c1e1500 */
[----:B------:R-:W1:Y:S01]  /*1230*/  S2UR UR5, SR_CgaCtaId ;  /* 0x00000000000579c3 */ /* 0x000e620000008800 */
[C---:B------:R-:W-:Y:S01]  /*1240*/  IADD3 R27, PT, PT, R0.reuse, R21, RZ ;  /* 0x00000015001b7210 */ /* 0x040fe20007ffe0ff */
[----:B------:R-:W-:Y:S02]  /*1250*/  UMOV UR4, 0x400 ;  /* 0x0000040000047882 */ /* 0x000fe40000000000 */
[----:B------:R-:W-:Y:S01]  /*1260*/  UIADD3 UR4, UPT, UPT, UR4, 0x800, URZ ;  /* 0x0000080004047890 */ /* 0x000fe2000fffe0ff */
[----:B------:R-:W-:Y:S02]  /*1270*/  LOP3.LUT R22, R27, 0x3f, RZ, 0xc0, !PT ;  /* 0x0000003f1b167812 */ /* 0x000fe400078ec0ff */
[--C-:B------:R-:W-:Y:S01]  /*1280*/  SHF.R.U32.HI R21, RZ, 0x6, R27.reuse ;  /* 0x00000006ff157819 */ /* 0x100fe2000001161b */
[----:B------:R-:W-:Y:S02]  /*1290*/  IMAD.IADD R27, R0, 0x1, R27 ;  /* 0x00000001001b7824 */ /* 0x000fe400078e021b */
[----:B------:R-:W-:-:S02]  /*12a0*/  IMAD R20, R7, 0x40, R22 ;  /* 0x0000004007147824 */ /* 0x000fc400078e0216 */
[----:B------:R-:W-:-:S03]  /*12b0*/  IMAD.IADD R19, R21, 0x1, R13 ;  /* 0x0000000115137824 */ /* 0x000fc600078e020d */
[----:B------:R-:W-:-:S04]  /*12c0*/  ISETP.GE.AND P1, PT, R20, UR10, PT ;  /* 0x0000000a14007c0c */ /* 0x000fc8000bf26270 */
[----:B------:R-:W-:Y:S01]  /*12d0*/  ISETP.LT.AND P1, PT, R19, UR12, !P1 ;  /* 0x0000000c13007c0c */ /* 0x000fe2000cf21270 */
[----:B-1----:R-:W-:-:S06]  /*12e0*/  ULEA UR4, UR5, UR4, 0x18 ;  /* 0x0000000405047291 */ /* 0x002fcc000f8ec0ff */
[----:B------:R-:W-:-:S05]  /*12f0*/  @!P0 MOV R24, UR4 ;  /* 0x0000000400188c02 */ /* 0x000fca0008000f00 */
[----:B0-----:R-:W-:Y:S02]  /*1300*/  @!P0 IMAD R9, R11, 0x80, R24 ;  /* 0x000000800b098824 */ /* 0x001fe400078e0218 */
[----:B------:R-:W-:-:S03]  /*1310*/  @P0 IMAD.U32 R24, RZ, RZ, UR4 ;  /* 0x00000004ff180e24 */ /* 0x000fc6000f8e00ff */
[C---:B------:R-:W-:Y:S01]  /*1320*/  @!P0 LEA R26, R10.reuse, R9, 0x1 ;  /* 0x000000090a1a8211 */ /* 0x040fe200078e08ff */
[----:B------:R-:W-:Y:S02]  /*1330*/  @P0 IMAD R9, R11, 0x80, R24 ;  /* 0x000000800b090824 */ /* 0x000fe400078e0218 */
[----:B------:R-:W-:Y:S01]  /*1340*/  @P1 IMAD R11, R19, UR10, R20 ;  /* 0x0000000a130b1c24 */ /* 0x000fe2000f8e0214 */
[----:B------:R-:W-:Y:S01]  /*1350*/  LOP3.LUT R20, R27, 0x3f, RZ, 0xc0, !PT ;  /* 0x0000003f1b147812 */ /* 0x000fe200078ec0ff */
[C-C-:B------:R-:W-:Y:S01]  /*1360*/  @!P1 IMAD R23, R21.reuse, 0x80, R24.reuse ;  /* 0x0000008015179824 */ /* 0x140fe200078e0218 */
[----:B------:R-:W-:Y:S01]  /*1370*/  @P0 LEA R19, R10, R9, 0x1 ;  /* 0x000000090a130211 */ /* 0x000fe200078e08ff */
[----:B------:R-:W-:Y:S01]  /*1380*/  @P1 IMAD R9, R21, 0x80, R24 ;  /* 0x0000008015091824 */ /* 0x000fe200078e0218 */
[----:B------:R-:W-:Y:S01]  /*1390*/  SHF.R.U32.HI R21, RZ, 0x6, R27 ;  /* 0x00000006ff157819 */ /* 0x000fe2000001161b */
[C---:B------:R-:W-:Y:S01]  /*13a0*/  @!P1 IMAD R23, R22.reuse, 0x2, R23 ;  /* 0x0000000216179824 */ /* 0x040fe200078e0217 */
[----:B------:R-:W-:Y:S01]  /*13b0*/  LEA R29, R7, R20, 0x6 ;  /* 0x00000014071d7211 */ /* 0x000fe200078e30ff */
[----:B------:R-:W-:Y:S01]  /*13c0*/  @P1 IMAD R22, R22, 0x2, R9 ;  /* 0x0000000216161824 */ /* 0x000fe200078e0209 */
[----:B------:R-:W-:Y:S01]  /*13d0*/  IADD3 R10, PT, PT, R21, R13, RZ ;  /* 0x0000000d150a7210 */ /* 0x000fe20007ffe0ff */
[----:B------:R-:W0:Y:S01]  /*13e0*/  @P1 LDC.64 R8, c[0x0][0x388] ;  /* 0x0000e200ff081b82 */ /* 0x000e220000000a00 */
[----:B------:R-:W-:-:S04]  /*13f0*/  ISETP.GE.AND P3, PT, R29, UR10, PT ;  /* 0x0000000a1d007c0c */ /* 0x000fc8000bf66270 */
[C---:B------:R-:W-:Y:S01]  /*1400*/  ISETP.LT.AND P3, PT, R10.reuse, UR12, !P3 ;  /* 0x0000000c0a007c0c */ /* 0x040fe2000df61270 */
[----:B0-----:R-:W-:Y:S01]  /*1410*/  @P1 IMAD.WIDE R8, R11, 0x2, R8 ;  /* 0x000000020b081825 */ /* 0x001fe200078e0208 */
[----:B--2---:R0:W-:Y:S11]  /*1420*/  @!P0 STS.U16 [R26], R25 ;  /* 0x000000191a008388 */ /* 0x0041f60000000400 */
[----:B0-----:R-:W-:-:S02]  /*1430*/  @P3 IMAD R25, R10, UR10, R29 ;  /* 0x0000000a0a193c24 */ /* 0x001fc4000f8e021d */
[C-C-:B------:R-:W-:Y:S02]  /*1440*/  @!P3 IMAD R29, R21.reuse, 0x80, R24.reuse ;  /* 0x00000080151db824 */ /* 0x140fe400078e0218 */
[----:B------:R-:W-:Y:S02]  /*1450*/  @P3 IMAD R10, R21, 0x80, R24 ;  /* 0x00000080150a3824 */ /* 0x000fe400078e0218 */
[----:B------:R-:W-:Y:S01]  /*1460*/  IMAD.IADD R26, R0, 0x1, R27 ;  /* 0x00000001001a7824 */ /* 0x000fe200078e021b */
[C---:B------:R-:W-:Y:S01]  /*1470*/  @!P3 LEA R21, R20.reuse, R29, 0x1 ;  /* 0x0000001d1415b211 */ /* 0x040fe200078e08ff */
[----:B------:R-:W-:Y:S02]  /*1480*/  @P3 IMAD R20, R20, 0x2, R10 ;  /* 0x0000000214143824 */ /* 0x000fe400078e020a */
[----:B------:R-:W0:Y:S01]  /*1490*/  @P3 LDC.64 R10, c[0x0][0x388] ;  /* 0x0000e200ff0a3b82 */ /* 0x000e220000000a00 */
[----:B------:R-:W-:Y:S02]  /*14a0*/  LOP3.LUT R28, R26, 0x3f, RZ, 0xc0, !PT ;  /* 0x0000003f1a1c7812 */ /* 0x000fe400078ec0ff */
[----:B------:R-:W-:-:S02]  /*14b0*/  SHF.R.U32.HI R26, RZ, 0x6, R26 ;  /* 0x00000006ff1a7819 */ /* 0x000fc4000001161a */
[----:B------:R-:W-:-:S03]  /*14c0*/  LEA R29, R7, R28, 0x6 ;  /* 0x0000001c071d7211 */ /* 0x000fc600078e30ff */
[----:B------:R-:W-:Y:S01]  /*14d0*/  IMAD.IADD R27, R26, 0x1, R13 ;  /* 0x000000011a1b7824 */ /* 0x000fe200078e020d */
[----:B------:R-:W-:-:S04]  /*14e0*/  ISETP.GE.AND P4, PT, R29, UR10, PT ;  /* 0x0000000a1d007c0c */ /* 0x000fc8000bf86270 */
[----:B------:R-:W-:Y:S01]  /*14f0*/  ISETP.LT.AND P4, PT, R27, UR12, !P4 ;  /* 0x0000000c1b007c0c */ /* 0x000fe2000e781270 */
[----:B0-----:R-:W-:Y:S02]  /*1500*/  @P3 IMAD.WIDE R10, R25, 0x2, R10 ;  /* 0x00000002190a3825 */ /* 0x001fe400078e020a */
[----:B------:R0:W2:Y:S10]  /*1510*/  @P1 LDG.E.U16 R25, desc[UR8][R8.64] ;  /* 0x0000000808191981 */ /* 0x0000b4000c1e1500 */
[----:B------:R-:W-:Y:S01]  /*1520*/  @P4 IMAD R27, R27, UR10, R29 ;  /* 0x0000000a1b1b4c24 */ /* 0x000fe2000f8e021d */
[----:B------:R-:W3:Y:S01]  /*1530*/  @P3 LDG.E.U16 R11, desc[UR8][R10.64] ;  /* 0x000000080a0b3981 */ /* 0x000ee2000c1e1500 */
[C---:B------:R-:W-:Y:S01]  /*1540*/  @!P4 IMAD R29, R26.reuse, 0x80, R24 ;  /* 0x000000801a1dc824 */ /* 0x040fe200078e0218 */
[----:B------:R-:W-:-:S02]  /*1550*/  @P4 LEA R26, R26, R24, 0x7 ;  /* 0x000000181a1a4211 */ /* 0x000fc400078e38ff */
[----:B------:R1:W-:Y:S01]  /*1560*/  @P0 STS.U16 [R19], RZ ;  /* 0x000000ff13000388 */ /* 0x0003e20000000400 */
[C---:B------:R-:W-:Y:S01]  /*1570*/  @!P4 IMAD R24, R28.reuse, 0x2, R29 ;  /* 0x000000021c18c824 */ /* 0x040fe200078e021d */
[----:B0-----:R-:W0:Y:S01]  /*1580*/  @P4 LDC.64 R8, c[0x0][0x388] ;  /* 0x0000e200ff084b82 */ /* 0x001e220000000a00 */
[----:B------:R-:W-:Y:S02]  /*1590*/  @P4 IMAD R29, R28, 0x2, R26 ;  /* 0x000000021c1d4824 */ /* 0x000fe400078e021a */
[----:B0-----:R-:W-:-:S06]  /*15a0*/  @P4 IMAD.WIDE R8, R27, 0x2, R8 ;  /* 0x000000021b084825 */ /* 0x001fcc00078e0208 */
[----:B------:R-:W4:Y:S01]  /*15b0*/  @P4 LDG.E.U16 R8, desc[UR8][R8.64] ;  /* 0x0000000808084981 */ /* 0x000f22000c1e1500 */
[----:B------:R-:W-:Y:S01]  /*15c0*/  IADD3 R17, PT, PT, R17, 0x4, RZ ;  /* 0x0000000411117810 */ /* 0x000fe20007ffe0ff */
[----:B------:R-:W-:Y:S02]  /*15d0*/  IMAD R16, R0, 0x4, R16 ;  /* 0x0000000400107824 */ /* 0x000fe400078e0210 */
[----:B------:R1:W-:Y:S01]  /*15e0*/  @!P1 STS.U16 [R23], RZ ;  /* 0x000000ff17009388 */ /* 0x0003e20000000400 */
[----:B------:R-:W-:-:S03]  /*15f0*/  ISETP.NE.AND P0, PT, R17, R18, PT ;  /* 0x000000121100720c */ /* 0x000fc60003f05270 */
[----:B--2---:R1:W-:Y:S04]  /*1600*/  @P1 STS.U16 [R22], R25 ;  /* 0x0000001916001388 */ /* 0x0043e80000000400 */
[----:B------:R1:W-:Y:S04]  /*1610*/  @!P3 STS.U16 [R21], RZ ;  /* 0x000000ff1500b388 */ /* 0x0003e80000000400 */
[----:B---3--:R1:W-:Y:S04]  /*1620*/  @P3 STS.U16 [R20], R11 ;  /* 0x0000000b14003388 */ /* 0x0083e80000000400 */
[----:B------:R1:W-:Y:S04]  /*1630*/  @!P4 STS.U16 [R24], RZ ;  /* 0x000000ff1800c388 */ /* 0x0003e80000000400 */
[----:B----4-:R1:W-:Y:S01]  /*1640*/  @P4 STS.U16 [R29], R8 ;  /* 0x000000081d004388 */ /* 0x0103e20000000400 */
[----:B------:R-:W-:Y:S05]  /*1650*/  @P0 BRA `(.L_x_12) ;  /* 0xfffffff800c80947 */ /* 0x000fea000383ffff */
[----:B------:R-:W-:Y:S05]  /*1660*/  BSYNC.RECONVERGENT B0 ;  /* 0x0000000000007941 */ /* 0x000fea0003800200 */
.L_x_11:
[----:B------:R-:W-:Y:S05]  /*1670*/  @!P2 BRA `(.L_x_13) ;  /* 0x00000004000ca947 */ /* 0x000fea0003800000 */
[----:B------:R-:W5:Y:S01]  /*1680*/  LDC R10, c[0x0][0x39c] ;  /* 0x0000e700ff0a7b82 */ /* 0x000f620000000800 */
[----:B------:R-:W-:-:S05]  /*1690*/  IMAD.IADD R17, R5, 0x1, R16 ;  /* 0x0000000105117824 */ /* 0x000fca00078e0210 */
[----:B-1----:R-:W-:Y:S02]  /*16a0*/  LOP3.LUT R20, R17, 0x3f, RZ, 0xc0, !PT ;  /* 0x0000003f11147812 */ /* 0x002fe400078ec0ff */
[----:B------:R-:W1:Y:S01]  /*16b0*/  LDC R11, c[0x0][0x3a0] ;  /* 0x0000e800ff0b7b82 */ /* 0x000e620000000800 */
[----:B--2---:R-:W-:Y:S02]  /*16c0*/  SHF.R.U32.HI R21, RZ, 0x6, R17 ;  /* 0x00000006ff157819 */ /* 0x004fe40000011611 */
[----:B------:R-:W-:-:S03]  /*16d0*/  LEA R23, R7, R20, 0x6 ;  /* 0x0000001407177211 */ /* 0x000fc600078e30ff */
[----:B----4-:R-:W-:Y:S01]  /*16e0*/  IMAD.IADD R19, R21, 0x1, R13 ;  /* 0x0000000115137824 */ /* 0x010fe200078e020d */
[----:B-----5:R-:W-:-:S04]  /*16f0*/  ISETP.GE.AND P0, PT, R23, R10, PT ;  /* 0x0000000a1700720c */ /* 0x020fc80003f06270 */
[----:B-1----:R-:W-:-:S13]  /*1700*/  ISETP.LT.AND P0, PT, R19, R11, !P0 ;  /* 0x0000000b1300720c */ /* 0x002fda0004701270 */
[----:B0--3--:R-:W0:Y:S01]  /*1710*/  @P0 LDC.64 R8, c[0x0][0x388] ;  /* 0x0000e200ff080b82 */ /* 0x009e220000000a00 */
[----:B------:R-:W-:-:S04]  /*1720*/  @P0 IMAD R19, R19, R10, R23 ;  /* 0x0000000a13130224 */ /* 0x000fc800078e0217 */
[----:B0-----:R-:W-:-:S06]  /*1730*/  @P0 IMAD.WIDE R8, R19, 0x2, R8 ;  /* 0x0000000213080825 */ /* 0x001fcc00078e0208 */
[----:B------:R-:W2:Y:S01]  /*1740*/  @P0 LDG.E.U16 R8, desc[UR8][R8.64] ;  /* 0x0000000808080981 */ /* 0x000ea2000c1e1500 */
[----:B------:R-:W0:Y:S01]  /*1750*/  S2UR UR5, SR_CgaCtaId ;  /* 0x00000000000579c3 */ /* 0x000e220000008800 */
[----:B------:R-:W-:Y:S02]  /*1760*/  UMOV UR4, 0x400 ;  /* 0x0000040000047882 */ /* 0x000fe40000000000 */
[----:B------:R-:W-:-:S04]  /*1770*/  UIADD3 UR4, UPT, UPT, UR4, 0x800, URZ ;  /* 0x0000080004047890 */ /* 0x000fc8000fffe0ff */
[----:B0-----:R-:W-:-:S06]  /*1780*/  ULEA UR4, UR5, UR4, 0x18 ;  /* 0x0000000405047291 */ /* 0x001fcc000f8ec0ff */
[----:B------:R-:W-:-:S05]  /*1790*/  @!P0 IMAD.U32 R16, RZ, RZ, UR4 ;  /* 0x00000004ff108e24 */ /* 0x000fca000f8e00ff */
[----:B------:R-:W-:Y:S01]  /*17a0*/  @!P0 LEA R19, R21, R16, 0x7 ;  /* 0x0000001015138211 */ /* 0x000fe200078e38ff */
[----:B------:R-:W-:-:S03]  /*17b0*/  @P0 IMAD.U32 R16, RZ, RZ, UR4 ;  /* 0x00000004ff100e24 */ /* 0x000fc6000f8e00ff */
[----:B------:R-:W-:Y:S01]  /*17c0*/  @!P0 LEA R19, R20, R19, 0x1 ;  /* 0x0000001314138211 */ /* 0x000fe200078e08ff */
[----:B------:R-:W-:-:S04]  /*17d0*/  @P0 IMAD R21, R21, 0x80, R16 ;  /* 0x0000008015150824 */ /* 0x000fc800078e0210 */
[----:B------:R-:W-:Y:S01]  /*17e0*/  @P0 IMAD R21, R20, 0x2, R21 ;  /* 0x0000000214150824 */ /* 0x000fe200078e0215 */
[----:B------:R0:W-:Y:S04]  /*17f0*/  @!P0 STS.U16 [R19], RZ ;  /* 0x000000ff13008388 */ /* 0x0001e80000000400 */
        /* <DEDUP_REMOVED lines=8> */
[----:B------:R-:W-:-:S03]  /*1880*/  LEA R23, R7, R20, 0x6 ;  /* 0x0000001407177211 */ /* 0x000fc600078e30ff */
[----:B------:R-:W-:Y:S01]  /*1890*/  IMAD.IADD R19, R21, 0x1, R13 ;  /* 0x0000000115137824 */ /* 0x000fe200078e020d */
[----:B------:R-:W-:-:S04]  /*18a0*/  ISETP.GE.AND P0, PT, R23, R10, PT ;  /* 0x0000000a1700720c */ /* 0x000fc80003f06270 */
[----:B------:R-:W-:-:S13]  /*18b0*/  ISETP.LT.AND P0, PT, R19, R11, !P0 ;  /* 0x0000000b1300720c */ /* 0x000fda0004701270 */
[----:B------:R-:W-:-:S05]  /*18c0*/  @!P0 IMAD R8, R21, 0x80, R16 ;  /* 0x0000008015088824 */ /* 0x000fca00078e0210 */
[----:B------:R-:W-:-:S05]  /*18d0*/  @!P0 LEA R8, R20, R8, 0x1 ;  /* 0x0000000814088211 */ /* 0x000fca00078e08ff */
[----:B------:R0:W-:Y:S01]  /*18e0*/  @!P0 STS.U16 [R8], RZ ;  /* 0x000000ff08008388 */ /* 0x0001e20000000400 */
[----:B------:R-:W-:Y:S05]  /*18f0*/  @!P0 BRA `(.L_x_15) ;  /* 0x00000000001c8947 */ /* 0x000fea0003800000 */
[----:B0-----:R-:W0:Y:S01]  /*1900*/  LDC.64 R8, c[0x0][0x388] ;  /* 0x0000e200ff087b82 */ /* 0x001e220000000a00 */
[----:B------:R-:W-:-:S04]  /*1910*/  IMAD R19, R19, R10, R23 ;  /* 0x0000000a13137224 */ /* 0x000fc800078e0217 */
[----:B0-----:R-:W-:-:S06]  /*1920*/  IMAD.WIDE R8, R19, 0x2, R8 ;  /* 0x0000000213087825 */ /* 0x001fcc00078e0208 */
[----:B------:R-:W2:Y:S01]  /*1930*/  LDG.E.U16 R8, desc[UR8][R8.64] ;  /* 0x0000000808087981 */ /* 0x000ea2000c1e1500 */
[----:B------:R-:W-:-:S04]  /*1940*/  IMAD R21, R21, 0x80, R16 ;  /* 0x0000008015157824 */ /* 0x000fc800078e0210 */
[----:B------:R-:W-:-:S05]  /*1950*/  IMAD R21, R20, 0x2, R21 ;  /* 0x0000000214157824 */ /* 0x000fca00078e0215 */
[----:B--2---:R1:W-:Y:S02]  /*1960*/  STS.U16 [R21], R8 ;  /* 0x0000000815007388 */ /* 0x0043e40000000400 */
.L_x_15:
[----:B------:R-:W-:Y:S05]  /*1970*/  BSYNC.RECONVERGENT B0 ;  /* 0x0000000000007941 */ /* 0x000fea0003800200 */
.L_x_14:
[----:B------:R-:W-:Y:S05]  /*1980*/  @!P1 BRA `(.L_x_13) ;  /* 0x0000000000489947 */ /* 0x000fea0003800000 */
[----:B------:R-:W-:-:S04]  /*1990*/  IADD3 R17, PT, PT, R0, R17, RZ ;  /* 0x0000001100117210 */ /* 0x000fc80007ffe0ff */
[----:B------:R-:W-:Y:S02]  /*19a0*/  LOP3.LUT R19, R17, 0x3f, RZ, 0xc0, !PT ;  /* 0x0000003f11137812 */ /* 0x000fe400078ec0ff */
[----:B------:R-:W-:-:S03]  /*19b0*/  SHF.R.U32.HI R17, RZ, 0x6, R17 ;  /* 0x00000006ff117819 */ /* 0x000fc60000011611 */
[----:B-1----:R-:W-:Y:S02]  /*19c0*/  IMAD R21, R7, 0x40, R19 ;  /* 0x0000004007157824 */ /* 0x002fe400078e0213 */
[----:B------:R-:W-:-:S03]  /*19d0*/  IMAD.IADD R20, R17, 0x1, R13 ;  /* 0x0000000111147824 */ /* 0x000fc600078e020d */
[----:B------:R-:W-:-:S04]  /*19e0*/  ISETP.GE.AND P0, PT, R21, R10, PT ;  /* 0x0000000a1500720c */ /* 0x000fc80003f06270 */
[----:B------:R-:W-:-:S13]  /*19f0*/  ISETP.LT.AND P0, PT, R20, R11, !P0 ;  /* 0x0000000b1400720c */ /* 0x000fda0004701270 */
[----:B0-----:R-:W-:-:S05]  /*1a00*/  @!P0 LEA R8, R17, R16, 0x7 ;  /* 0x0000001011088211 */ /* 0x001fca00078e38ff */
[----:B------:R-:W-:-:S05]  /*1a10*/  @!P0 IMAD R8, R19, 0x2, R8 ;  /* 0x0000000213088824 */ /* 0x000fca00078e0208 */
[----:B------:R0:W-:Y:S01]  /*1a20*/  @!P0 STS.U16 [R8], RZ ;  /* 0x000000ff08008388 */ /* 0x0001e20000000400 */
[----:B------:R-:W-:Y:S05]  /*1a30*/  @!P0 BRA `(.L_x_13) ;  /* 0x00000000001c8947 */ /* 0x000fea0003800000 */
[----:B0-----:R-:W0:Y:S01]  /*1a40*/  LDC.64 R8, c[0x0][0x388] ;  /* 0x0000e200ff087b82 */ /* 0x001e220000000a00 */
[----:B------:R-:W-:-:S04]  /*1a50*/  IMAD R11, R20, R10, R21 ;  /* 0x0000000a140b7224 */ /* 0x000fc800078e0215 */
[----:B0-----:R-:W-:-:S06]  /*1a60*/  IMAD.WIDE R8, R11, 0x2, R8 ;  /* 0x000000020b087825 */ /* 0x001fcc00078e0208 */
[----:B------:R-:W2:Y:S01]  /*1a70*/  LDG.E.U16 R8, desc[UR8][R8.64] ;  /* 0x0000000808087981 */ /* 0x000ea2000c1e1500 */
[----:B------:R-:W-:-:S05]  /*1a80*/  IMAD R16, R17, 0x80, R16 ;  /* 0x0000008011107824 */ /* 0x000fca00078e0210 */
[----:B------:R-:W-:-:S05]  /*1a90*/  LEA R19, R19, R16, 0x1 ;  /* 0x0000001013137211 */ /* 0x000fca00078e08ff */
[----:B--2---:R0:W-:Y:S02]  /*1aa0*/  STS.U16 [R19], R8 ;  /* 0x0000000813007388 */ /* 0x0041e40000000400 */
.L_x_13:
[----:B------:R-:W-:Y:S05]  /*1ab0*/  WARPSYNC.ALL ;  /* 0x0000000000007948 */ /* 0x000fea0003800000 */
[----:B------:R-:W5:Y:S08]  /*1ac0*/  S2UR UR5, SR_CgaCtaId ;  /* 0x00000000000579c3 */ /* 0x000f700000008800 */
[----:B------:R-:W-:Y:S01]  /*1ad0*/  BAR.SYNC.DEFER_BLOCKING 0x0 ;  /* 0x0000000000007b1d */ /* 0x000fe20000010000 */
[----:B01--4-:R-:W-:-:S05]  /*1ae0*/  IMAD.MOV.U32 R19, RZ, RZ, R4 ;  /* 0x000000ffff137224 */ /* 0x013fca00078e0004 */
[----:B------:R-:W-:Y:S02]  /*1af0*/  UMOV UR4, 0x400 ;  /* 0x0000040000047882 */ /* 0x000fe40000000000 */
[----:B------:R-:W-:-:S04]  /*1b00*/  UIADD3 UR4, UPT, UPT, UR4, 0x1000, URZ ;  /* 0x0000100004047890 */ /* 0x000fc8000fffe0ff */
[----:B-----5:R-:W-:-:S12]  /*1b10*/  ULEA UR6, UR5, UR4, 0x18 ;  /* 0x0000000405067291 */ /* 0x020fd8000f8ec0ff */
.L_x_16:
[----:B--23--:R-:W-:Y:S01]  /*1b20*/  IMAD.SHL.U32 R8, R19, 0x2, RZ ;  /* 0x0000000213087824 */ /* 0x00cfe200078e00ff */
[----:B------:R-:W-:Y:S05]  /*1b30*/  WARPSYNC.ALL ;  /* 0x0000000000007948 */ /* 0x000fea0003800000 */
[----:B0-----:R-:W-:Y:S01]  /*1b40*/  LOP3.LUT R20, R8, 0x30, RZ, 0xc0, !PT ;  /* 0x0000003008147812 */ /* 0x001fe200078ec0ff */
[----:B------:R-:W-:Y:S01]  /*1b50*/  LDSM.16.MT88.2 R16, [R12] ;  /* 0x000000000c10783b */ /* 0x000fe20000004100 */
[----:B------:R-:W-:Y:S01]  /*1b60*/  IMAD.SHL.U32 R23, R4, 0x8, RZ ;  /* 0x0000000804177824 */ /* 0x000fe200078e00ff */
[C---:B------:R-:W-:Y:S01]  /*1b70*/  LOP3.LUT R21, R5.reuse, 0x1f, RZ, 0xc0, !PT ;  /* 0x0000001f05157812 */ /* 0x040fe200078ec0ff */
[----:B------:R-:W-:Y:S01]  /*1b80*/  IMAD.SHL.U32 R22, R5, 0x2, RZ ;  /* 0x0000000205167824 */ /* 0x000fe200078e00ff */
[----:B------:R-:W-:-:S02]  /*1b90*/  LOP3.LUT R9, R20, 0xf, R5, 0xf8, !PT ;  /* 0x0000000f14097812 */ /* 0x000fc400078ef805 */
[----:B------:R-:W-:Y:S02]  /*1ba0*/  LOP3.LUT R23, R23, 0x38, RZ, 0xc0, !PT ;  /* 0x0000003817177812 */ /* 0x000fe400078ec0ff */
[----:B------:R-:W-:Y:S02]  /*1bb0*/  LEA R9, R9, R14, 0x5 ;  /* 0x0000000e09097211 */ /* 0x000fe400078e28ff */
[----:B------:R-:W-:Y:S02]  /*1bc0*/  LEA.HI R20, R21, R20, RZ, 0x1e ;  /* 0x0000001415147211 */ /* 0x000fe400078ff0ff */
[----:B------:R-:W-:Y:S02]  /*1bd0*/  LOP3.LUT R23, R23, 0x6, R22, 0xf8, !PT ;  /* 0x0000000617177812 */ /* 0x000fe400078ef816 */
[----:B------:R-:W0:Y:S01]  /*1be0*/  LDSM.16.M88.4 R8, [R9] ;  /* 0x000000000908783b */ /* 0x000e220000000200 */
[----:B------:R-:W-:Y:S02]  /*1bf0*/  LEA R20, R20, UR6, 0x8 ;  /* 0x0000000614147c11 */ /* 0x000fe4000f8e40ff */
[C---:B------:R-:W-:Y:S01]  /*1c00*/  ISETP.GE.U32.AND P0, PT, R19.reuse, 0x18, PT ;  /* 0x000000181300780c */ /* 0x040fe20003f06070 */
[----:B------:R-:W-:Y:S01]  /*1c10*/  VIADD R19, R19, 0x8 ;  /* 0x0000000813137836 */ /* 0x000fe20000000000 */
[----:B------:R-:W-:-:S05]  /*1c20*/  LEA R20, R23, R20, 0x2 ;  /* 0x0000001417147211 */ /* 0x000fca00078e10ff */
[----:B------:R-:W1:Y:S04]  /*1c30*/  LDS R23, [R20] ;  /* 0x0000000014177984 */ /* 0x000e680000000800 */
[----:B------:R-:W2:Y:S04]  /*1c40*/  LDS R24, [R20+0x4] ;  /* 0x0000040014187984 */ /* 0x000ea80000000800 */
[----:B------:R-:W3:Y:S04]  /*1c50*/  LDS R21, [R20+0x800] ;  /* 0x0008000014157984 */ /* 0x000ee80000000800 */
[----:B------:R-:W4:Y:S01]  /*1c60*/  LDS R22, [R20+0x804] ;  /* 0x0008040014167984 */ /* 0x000f220000000800 */
[----:B0-----:R-:W-:-:S15]  /*1c70*/  HMMA.16816.F32 R8, R8, R16, RZ ;  /* 0x000000100808723c */ /* 0x001fde00000018ff */
[----:B------:R-:W-:-:S04]  /*1c80*/  NOP ;  /* 0x0000000000007918 */ /* 0x000fc80000000000 */
[----:B-1----:R-:W-:Y:S01]  /*1c90*/  FADD R23, R8, R23 ;  /* 0x0000001708177221 */ /* 0x002fe20000000000 */
[----:B--2---:R-:W-:Y:S01]  /*1ca0*/  FADD R9, R9, R24 ;  /* 0x0000001809097221 */ /* 0x004fe20000000000 */
[----:B---3--:R-:W-:Y:S01]  /*1cb0*/  FADD R21, R10, R21 ;  /* 0x000000150a157221 */ /* 0x008fe20000000000 */
[----:B----4-:R-:W-:Y:S02]  /*1cc0*/  FADD R11, R11, R22 ;  /* 0x000000160b0b7221 */ /* 0x010fe40000000000 */
[----:B------:R0:W-:Y:S04]  /*1cd0*/  STS [R20], R23 ;  /* 0x0000001714007388 */ /* 0x0001e80000000800 */
[----:B------:R0:W-:Y:S04]  /*1ce0*/  STS [R20+0x4], R9 ;  /* 0x0000040914007388 */ /* 0x0001e80000000800 */
[----:B------:R0:W-:Y:S04]  /*1cf0*/  STS [R20+0x800], R21 ;  /* 0x0008001514007388 */ /* 0x0001e80000000800 */
[----:B------:R0:W-:Y:S01]  /*1d00*/  STS [R20+0x804], R11 ;  /* 0x0008040b14007388 */ /* 0x0001e20000000800 */
[----:B------:R-:W-:Y:S05]  /*1d10*/  @!P0 BRA `(.L_x_16) ;  /* 0xfffffffc00808947 */ /* 0x000fea000383ffff */
[----:B------:R-:W1:Y:S01]  /*1d20*/  LDCU UR4, c[0x0][0x3a0] ;  /* 0x00007400ff0477ac */ /* 0x000e620008000800 */
[----:B------:R-:W-:-:S05]  /*1d30*/  VIADD R13, R13, 0x10 ;  /* 0x000000100d0d7836 */ /* 0x000fca0000000000 */
[----:B-1----:R-:W-:-:S13]  /*1d40*/  ISETP.GE.AND P0, PT, R13, UR4, PT ;  /* 0x000000040d007c0c */ /* 0x002fda000bf06270 */
[----:B------:R-:W-:Y:S05]  /*1d50*/  @!P0 BRA `(.L_x_17) ;  /* 0xffffffe800808947 */ /* 0x000fea000383ffff */
.L_x_4:
[----:B------:R-:W3:Y:S01]  /*1d60*/  S2R R4, SR_CTAID.Y ;  /* 0x0000000000047919 */ /* 0x000ee20000002600 */
[----:B------:R-:W-:Y:S01]  /*1d70*/  ISETP.GT.U32.AND P0, PT, R0, 0x555, PT ;  /* 0x000005550000780c */ /* 0x000fe20003f04070 */
[----:B------:R-:W-:Y:S05]  /*1d80*/  WARPSYNC.ALL ;  /* 0x0000000000007948 */ /* 0x000fea0003800000 */
[----:B------:R-:W4:Y:S01]  /*1d90*/  S2R R10, SR_CTAID.X ;  /* 0x00000000000a7919 */ /* 0x000f220000002500 */
[----:B------:R-:W-:Y:S01]  /*1da0*/  BAR.SYNC.DEFER_BLOCKING 0x0 ;  /* 0x0000000000007b1d */ /* 0x000fe20000010000 */
[----:B------:R-:W-:Y:S02]  /*1db0*/  ISETP.NE.AND P2, PT, R3, RZ, PT ;  /* 0x000000ff0300720c */ /* 0x000fe40003f45270 */
[----:B01----:R-:W-:-:S03]  /*1dc0*/  MOV R11, RZ ;  /* 0x000000ff000b7202 */ /* 0x003fc60000000f00 */
[----:B------:R-:W-:Y:S08]  /*1dd0*/  @P0 BRA `(.L_x_18) ;  /* 0x0000000400a00947 */ /* 0x000ff00003800000 */
[----:B------:R-:W-:Y:S01]  /*1de0*/  LOP3.LUT R2, R2, 0x1ffc, RZ, 0xc0, !PT ;  /* 0x00001ffc02027812 */ /* 0x000fe200078ec0ff */
[C-C-:B------:R-:W-:Y:S01]  /*1df0*/  IMAD.IADD R19, R0.reuse, 0x1, R5.reuse ;  /* 0x0000000100137824 */ /* 0x140fe200078e0205 */
[----:B------:R-:W-:Y:S01]  /*1e00*/  MOV R11, RZ ;  /* 0x000000ff000b7202 */ /* 0x000fe20000000f00 */
[C-C-:B------:R-:W-:Y:S01]  /*1e10*/  IMAD R15, R0.reuse, 0x2, R5.reuse ;  /* 0x00000002000f7824 */ /* 0x140fe200078e0205 */
[----:B------:R-:W0:Y:S01]  /*1e20*/  LDCU.64 UR4, c[0x0][0x398] ;  /* 0x00007300ff0477ac */ /* 0x000e220008000a00 */
[--C-:B------:R-:W-:Y:S02]  /*1e30*/  IMAD R17, R0, 0x3, R5.reuse ;  /* 0x0000000300117824 */ /* 0x100fe400078e0205 */
[----:B------:R-:W-:Y:S02]  /*1e40*/  IMAD.MOV.U32 R13, RZ, RZ, R5 ;  /* 0x000000ffff0d7224 */ /* 0x000fe400078e0005 */
[----:B------:R-:W-:-:S07]  /*1e50*/  IMAD.MOV R2, RZ, RZ, -R2 ;  /* 0x000000ffff027224 */ /* 0x000fce00078e0a02 */
.L_x_19:
[----:B------:R-:W-:Y:S02]  /*1e60*/  LOP3.LUT R25, R13, 0x3f, RZ, 0xc0, !PT ;  /* 0x0000003f0d197812 */ /* 0x000fe400078ec0ff */
[----:B------:R-:W-:Y:S02]  /*1e70*/  SHF.R.U32.HI R21, RZ, 0x6, R13 ;  /* 0x00000006ff157819 */ /* 0x000fe4000001160d */
[----:B-1--4-:R-:W-:-:S03]  /*1e80*/  LEA R6, R10, R25, 0x6 ;  /* 0x000000190a067211 */ /* 0x012fc600078e30ff */
[----:B---3--:R-:W-:Y:S01]  /*1e90*/  IMAD R7, R4, 0x40, R21 ;  /* 0x0000004004077824 */ /* 0x008fe200078e0215 */
[----:B0-----:R-:W-:-:S04]  /*1ea0*/  ISETP.GE.AND P0, PT, R6, UR5, PT ;  /* 0x0000000506007c0c */ /* 0x001fc8000bf06270 */
[----:B------:R-:W-:-:S13]  /*1eb0*/  ISETP.GE.OR P0, PT, R7, UR4, P0 ;  /* 0x0000000407007c0c */ /* 0x000fda0008706670 */
[----:B--2---:R-:W0:Y:S01]  /*1ec0*/  @!P0 LDC.64 R8, c[0x0][0x390] ;  /* 0x0000e400ff088b82 */ /* 0x004e220000000a00 */
[----:B------:R-:W-:Y:S01]  /*1ed0*/  @!P0 IMAD R7, R7, UR5, R6 ;  /* 0x0000000507078c24 */ /* 0x000fe2000f8e0206 */
[----:B------:R-:W-:-:S06]  /*1ee0*/  LOP3.LUT R23, R19, 0x3f, RZ, 0xc0, !PT ;  /* 0x0000003f13177812 */ /* 0x000fcc00078ec0ff */
[----:B------:R-:W1:Y:S01]  /*1ef0*/  @!P0 LDC R16, c[0x0][0x3a4] ;  /* 0x0000e900ff108b82 */ /* 0x000e620000000800 */
[----:B0-----:R-:W-:-:S05]  /*1f00*/  @!P0 IMAD.WIDE R8, R7, 0x4, R8 ;  /* 0x0000000407088825 */ /* 0x001fca00078e0208 */
[----:B------:R-:W2:Y:S01]  /*1f10*/  @!P0 LDG.E R12, desc[UR8][R8.64] ;  /* 0x00000008080c8981 */ /* 0x000ea2000c1e1900 */
[----:B------:R-:W-:Y:S01]  /*1f20*/  @!P0 MOV R6, 0x400 ;  /* 0x0000040000068802 */ /* 0x000fe20000000f00 */
[----:B------:R-:W-:Y:S01]  /*1f30*/  IMAD R18, R10, 0x40, R23 ;  /* 0x000000400a127824 */ /* 0x000fe200078e0217 */
[----:B------:R-:W0:Y:S03]  /*1f40*/  @!P0 S2R R7, SR_CgaCtaId ;  /* 0x0000000000078919 */ /* 0x000e260000008800 */
[----:B------:R-:W-:Y:S01]  /*1f50*/  @!P0 VIADD R6, R6, 0x1000 ;  /* 0x0000100006068836 */ /* 0x000fe20000000000 */
[----:B------:R-:W-:-:S04]  /*1f60*/  ISETP.GE.AND P1, PT, R18, UR5, PT ;  /* 0x0000000512007c0c */ /* 0x000fc8000bf26270 */
[----:B0-----:R-:W-:-:S04]  /*1f70*/  @!P0 LEA R6, R7, R6, 0x18 ;  /* 0x0000000607068211 */ /* 0x001fc800078ec0ff */
[----:B------:R-:W-:Y:S02]  /*1f80*/  @!P0 LEA R6, R21, R6, 0x8 ;  /* 0x0000000615068211 */ /* 0x000fe400078e40ff */
[----:B------:R-:W-:-:S03]  /*1f90*/  SHF.R.U32.HI R21, RZ, 0x6, R19 ;  /* 0x00000006ff157819 */ /* 0x000fc60000011613 */
[----:B------:R-:W-:Y:S01]  /*1fa0*/  @!P0 IMAD R14, R25, 0x4, R6 ;  /* 0x00000004190e8824 */ /* 0x000fe200078e0206 */
[----:B------:R-:W-:Y:S01]  /*1fb0*/  LEA R27, R4, R21, 0x6 ;  /* 0x00000015041b7211 */ /* 0x000fe200078e30ff */
[----:B------:R-:W2:Y:S03]  /*1fc0*/  @!P0 LDC R25, c[0x0][0x3a8] ;  /* 0x0000ea00ff198b82 */ /* 0x000ea60000000800 */
[----:B------:R-:W-:Y:S01]  /*1fd0*/  ISETP.GE.OR P1, PT, R27, UR4, P1 ;  /* 0x000000041b007c0c */ /* 0x000fe20008f26670 */
[----:B------:R-:W1:-:S12]  /*1fe0*/  @!P0 LDS R14, [R14] ;  /* 0x000000000e0e8984 */ /* 0x000e580000000800 */
[----:B------:R-:W0:Y:S01]  /*1ff0*/  @!P1 LDC.64 R6, c[0x0][0x390] ;  /* 0x0000e400ff069b82 */ /* 0x000e220000000a00 */
[----:B------:R-:W-:-:S07]  /*2000*/  @!P1 IMAD R27, R27, UR5, R18 ;  /* 0x000000051b1b9c24 */ /* 0x000fce000f8e0212 */
[----:B------:R-:W3:Y:S01]  /*2010*/  @!P1 LDC R18, c[0x0][0x3a4] ;  /* 0x0000e900ff129b82 */ /* 0x000ee20000000800 */
[----:B0-----:R-:W-:-:S04]  /*2020*/  @!P1 IMAD.WIDE R6, R27, 0x4, R6 ;  /* 0x000000041b069825 */ /* 0x001fc800078e0206 */
[----:B--2---:R-:W-:-:S04]  /*2030*/  @!P0 FMUL R25, R12, R25 ;  /* 0x000000190c198220 */ /* 0x004fc80000400000 */
[----:B-1----:R-:W-:-:S05]  /*2040*/  @!P0 FFMA R25, R14, R16, R25 ;  /* 0x000000100e198223 */ /* 0x002fca0000000019 */
[----:B------:R0:W-:Y:S04]  /*2050*/  @!P0 STG.E desc[UR8][R8.64], R25 ;  /* 0x0000001908008986 */ /* 0x0001e8000c101908 */
[----:B------:R-:W2:Y:S01]  /*2060*/  @!P1 LDG.E R12, desc[UR8][R6.64] ;  /* 0x00000008060c9981 */ /* 0x000ea2000c1e1900 */
[----:B------:R-:W-:Y:S01]  /*2070*/  @!P1 MOV R14, 0x400 ;  /* 0x00000400000e9802 */ /* 0x000fe20000000f00 */
[----:B------:R-:W1:Y:S04]  /*2080*/  @!P1 S2R R27, SR_CgaCtaId ;  /* 0x00000000001b9919 */ /* 0x000e680000008800 */
[----:B------:R-:W-:Y:S01]  /*2090*/  @!P1 VIADD R14, R14, 0x1000 ;  /* 0x000010000e0e9836 */ /* 0x000fe20000000000 */
[----:B0-----:R-:W2:Y:S04]  /*20a0*/  @!P1 LDC R25, c[0x0][0x3a8] ;  /* 0x0000ea00ff199b82 */ /* 0x001ea80000000800 */
[----:B-1----:R-:W-:-:S05]  /*20b0*/  @!P1 LEA R14, R27, R14, 0x18 ;  /* 0x0000000e1b0e9211 */ /* 0x002fca00078ec0ff */
[----:B------:R-:W-:Y:S01]  /*20c0*/  @!P1 IMAD R14, R21, 0x100, R14 ;  /* 0x00000100150e9824 */ /* 0x000fe200078e020e */
[----:B------:R-:W-:-:S04]  /*20d0*/  LOP3.LUT R21, R15, 0x3f, RZ, 0xc0, !PT ;  /* 0x0000003f0f157812 */ /* 0x000fc800078ec0ff */
[----:B------:R-:W-:Y:S01]  /*20e0*/  @!P1 LEA R14, R23, R14, 0x2 ;  /* 0x0000000e170e9211 */ /* 0x000fe200078e10ff */
[----:B------:R-:W-:Y:S01]  /*20f0*/  IMAD R16, R10, 0x40, R21 ;  /* 0x000000400a107824 */ /* 0x000fe200078e0215 */
[----:B------:R-:W-:-:S04]  /*2100*/  SHF.R.U32.HI R23, RZ, 0x6, R15 ;  /* 0x00000006ff177819 */ /* 0x000fc8000001160f */
[----:B------:R-:W-:Y:S01]  /*2110*/  ISETP.GE.AND P0, PT, R16, UR5, PT ;  /* 0x0000000510007c0c */ /* 0x000fe2000bf06270 */
[----:B------:R-:W-:Y:S01]  /*2120*/  IMAD R27, R4, 0x40, R23 ;  /* 0x00000040041b7824 */ /* 0x000fe200078e0217 */
[----:B------:R-:W3:Y:S04]  /*2130*/  @!P1 LDS R14, [R14] ;  /* 0x000000000e0e9984 */ /* 0x000ee80000000800 */
[----:B------:R-:W-:-:S13]  /*2140*/  ISETP.GE.OR P0, PT, R27, UR4, P0 ;  /* 0x000000041b007c0c */ /* 0x000fda0008706670 */
[----:B------:R-:W0:Y:S01]  /*2150*/  @!P0 LDC.64 R8, c[0x0][0x390] ;  /* 0x0000e400ff088b82 */ /* 0x000e220000000a00 */
[----:B------:R-:W-:-:S04]  /*2160*/  @!P0 IMAD R27, R27, UR5, R16 ;  /* 0x000000051b1b8c24 */ /* 0x000fc8000f8e0210 */
[----:B0-----:R-:W-:-:S04]  /*2170*/  @!P0 IMAD.WIDE R8, R27, 0x4, R8 ;  /* 0x000000041b088825 */ /* 0x001fc800078e0208 */
[----:B--2---:R-:W-:-:S04]  /*2180*/  @!P1 FMUL R25, R12, R25 ;  /* 0x000000190c199220 */ /* 0x004fc80000400000 */
[----:B---3--:R-:W-:Y:S01]  /*2190*/  @!P1 FFMA R25, R14, R18, R25 ;  /* 0x000000120e199223 */ /* 0x008fe20000000019 */
[----:B------:R-:W0:Y:S01]  /*21a0*/  @!P0 S2R R27, SR_CgaCtaId ;  /* 0x00000000001b8919 */ /* 0x000e220000008800 */
[----:B------:R-:W-:Y:S01]  /*21b0*/  @!P0 MOV R14, 0x400 ;  /* 0x00000400000e8802 */ /* 0x000fe20000000f00 */
[----:B------:R-:W1:Y:S02]  /*21c0*/  @!P0 LDC R18, c[0x0][0x3a4] ;  /* 0x0000e900ff128b82 */ /* 0x000e640000000800 */
[----:B------:R2:W-:Y:S04]  /*21d0*/  @!P1 STG.E desc[UR8][R6.64], R25 ;  /* 0x0000001906009986 */ /* 0x0005e8000c101908 */
[----:B------:R-:W3:Y:S01]  /*21e0*/  @!P0 LDG.E R12, desc[UR8][R8.64] ;  /* 0x00000008080c8981 */ /* 0x000ee2000c1e1900 */
[----:B------:R-:W-:Y:S01]  /*21f0*/  @!P0 IADD3 R14, PT, PT, R14, 0x1000, RZ ;  /* 0x000010000e0e8810 */ /* 0x000fe20007ffe0ff */
[----:B--2---:R-:W3:Y:S03]  /*2200*/  @!P0 LDC R25, c[0x0][0x3a8] ;  /* 0x0000ea00ff198b82 */ /* 0x004ee60000000800 */
[----:B0-----:R-:W-:-:S05]  /*2210*/  @!P0 LEA R14, R27, R14, 0x18 ;  /* 0x0000000e1b0e8211 */ /* 0x001fca00078ec0ff */
[----:B------:R-:W-:Y:S01]  /*2220*/  @!P0 IMAD R14, R23, 0x100, R14 ;  /* 0x00000100170e8824 */ /* 0x000fe200078e020e */
[----:B------:R-:W-:-:S03]  /*2230*/  LOP3.LUT R23, R17, 0x3f, RZ, 0xc0, !PT ;  /* 0x0000003f11177812 */ /* 0x000fc600078ec0ff */
[----:B------:R-:W-:Y:S01]  /*2240*/  @!P0 IMAD R14, R21, 0x4, R14 ;  /* 0x00000004150e8824 */ /* 0x000fe200078e020e */
[----:B------:R-:W-:Y:S02]  /*2250*/  SHF.R.U32.HI R21, RZ, 0x6, R17 ;  /* 0x00000006ff157819 */ /* 0x000fe40000011611 */
[----:B------:R-:W-:-:S03]  /*2260*/  LEA R16, R10, R23, 0x6 ;  /* 0x000000170a107211 */ /* 0x000fc600078e30ff */
[----:B------:R-:W-:Y:S01]  /*2270*/  IMAD R27, R4, 0x40, R21 ;  /* 0x00000040041b7824 */ /* 0x000fe200078e0215 */
[----:B------:R-:W-:Y:S01]  /*2280*/  ISETP.GE.AND P1, PT, R16, UR5, PT ;  /* 0x0000000510007c0c */ /* 0x000fe2000bf26270 */
[----:B------:R-:W1:Y:S03]  /*2290*/  @!P0 LDS R14, [R14] ;  /* 0x000000000e0e8984 */ /* 0x000e660000000800 */
[----:B------:R-:W-:-:S13]  /*22a0*/  ISETP.GE.OR P1, PT, R27, UR4, P1 ;  /* 0x000000041b007c0c */ /* 0x000fda0008f26670 */
[----:B------:R-:W0:Y:S01]  /*22b0*/  @!P1 LDC.64 R6, c[0x0][0x390] ;  /* 0x0000e400ff069b82 */ /* 0x000e220000000a00 */
[----:B------:R-:W-:-:S04]  /*22c0*/  @!P1 IMAD R27, R27, UR5, R16 ;  /* 0x000000051b1b9c24 */ /* 0x000fc8000f8e0210 */
[----:B0-----:R-:W-:-:S04]  /*22d0*/  @!P1 IMAD.WIDE R6, R27, 0x4, R6 ;  /* 0x000000041b069825 */ /* 0x001fc800078e0206 */
[----:B---3--:R-:W-:-:S04]  /*22e0*/  @!P0 FMUL R25, R12, R25 ;  /* 0x000000190c198220 */ /* 0x008fc80000400000 */
[----:B-1----:R-:W-:Y:S01]  /*22f0*/  @!P0 FFMA R25, R14, R18, R25 ;  /* 0x000000120e198223 */ /* 0x002fe20000000019 */
[----:B------:R-:W0:Y:S01]  /*2300*/  @!P1 S2R R27, SR_CgaCtaId ;  /* 0x00000000001b9919 */ /* 0x000e220000008800 */
[----:B------:R-:W-:Y:S01]  /*2310*/  @!P1 MOV R12, 0x400 ;  /* 0x00000400000c9802 */ /* 0x000fe20000000f00 */
[----:B------:R-:W1:Y:S02]  /*2320*/  @!P1 LDC R14, c[0x0][0x3a4] ;  /* 0x0000e900ff0e9b82 */ /* 0x000e640000000800 */
[----:B------:R2:W-:Y:S04]  /*2330*/  @!P0 STG.E desc[UR8][R8.64], R25 ;  /* 0x0000001908008986 */ /* 0x0005e8000c101908 */
[----:B------:R-:W2:Y:S01]  /*2340*/  @!P1 LDG.E R16, desc[UR8][R6.64] ;  /* 0x0000000806109981 */ /* 0x000ea2000c1e1900 */
[----:B------:R-:W-:Y:S01]  /*2350*/  @!P1 VIADD R12, R12, 0x1000 ;  /* 0x000010000c0c9836 */ /* 0x000fe20000000000 */
[----:B------:R-:W-:Y:S01]  /*2360*/  LEA R11, R0, R11, 0x2 ;  /* 0x0000000b000b7211 */ /* 0x000fe200078e10ff */
[----:B------:R-:W-:Y:S01]  /*2370*/  VIADD R2, R2, 0x4 ;  /* 0x0000000402027836 */ /* 0x000fe20000000000 */
[C---:B------:R-:W-:Y:S01]  /*2380*/  LEA R15, R0.reuse, R15, 0x2 ;  /* 0x0000000f000f7211 */ /* 0x040fe200078e10ff */
[----:B------:R-:W-:-:S02]  /*2390*/  IMAD R13, R0, 0x4, R13 ;  /* 0x00000004000d7824 */ /* 0x000fc400078e020d */
[----:B------:R-:W-:Y:S01]  /*23a0*/  IMAD R19, R0, 0x4, R19 ;  /* 0x0000000400137824 */ /* 0x000fe200078e0213 */
[----:B------:R-:W-:Y:S01]  /*23b0*/  ISETP.NE.AND P0, PT, R2, RZ, PT ;  /* 0x000000ff0200720c */ /* 0x000fe20003f05270 */
[----:B------:R-:W-:Y:S01]  /*23c0*/  IMAD R17, R0, 0x4, R17 ;  /* 0x0000000400117824 */ /* 0x000fe200078e0211 */
[----:B0-----:R-:W-:-:S04]  /*23d0*/  @!P1 LEA R12, R27, R12, 0x18 ;  /* 0x0000000c1b0c9211 */ /* 0x001fc800078ec0ff */
[----:B------:R-:W-:Y:S02]  /*23e0*/  @!P1 LEA R12, R21, R12, 0x8 ;  /* 0x0000000c150c9211 */ /* 0x000fe400078e40ff */
[----:B------:R-:W2:Y:S03]  /*23f0*/  @!P1 LDC R21, c[0x0][0x3a8] ;  /* 0x0000ea00ff159b82 */ /* 0x000ea60000000800 */
[----:B------:R-:W-:-:S06]  /*2400*/  @!P1 IMAD R12, R23, 0x4, R12 ;  /* 0x00000004170c9824 */ /* 0x000fcc00078e020c */
[----:B------:R-:W1:Y:S01]  /*2410*/  @!P1 LDS R12, [R12] ;  /* 0x000000000c0c9984 */ /* 0x000e620000000800 */
[----:B--2---:R-:W-:-:S04]  /*2420*/  @!P1 FMUL R9, R16, R21 ;  /* 0x0000001510099220 */ /* 0x004fc80000400000 */
[----:B-1----:R-:W-:-:S05]  /*2430*/  @!P1 FFMA R9, R12, R14, R9 ;  /* 0x0000000e0c099223 */ /* 0x002fca0000000009 */
[----:B------:R1:W-:Y:S01]  /*2440*/  @!P1 STG.E desc[UR8][R6.64], R9 ;  /* 0x0000000906009986 */ /* 0x0003e2000c101908 */
[----:B------:R-:W-:Y:S05]  /*2450*/  @P0 BRA `(.L_x_19) ;  /* 0xfffffff800800947 */ /* 0x000fea000383ffff */
.L_x_18:
[----:B------:R-:W-:Y:S05]  /*2460*/  @!P2 EXIT ;  /* 0x000000000000a94d */ /* 0x000fea0003800000 */
[----:B------:R-:W-:Y:S01]  /*2470*/  IMAD.IADD R5, R5, 0x1, R11 ;  /* 0x0000000105057824 */ /* 0x000fe200078e020b */
[----:B-1----:R-:W-:Y:S01]  /*2480*/  IADD3 R6, PT, PT, -R3, RZ, RZ ;  /* 0x000000ff03067210 */ /* 0x002fe20007ffe1ff */
[----:B------:R-:W0:Y:S06]  /*2490*/  LDCU.64 UR4, c[0x0][0x398] ;  /* 0x00007300ff0477ac */ /* 0x000e2c0008000a00 */
.L_x_20:
[----:B------:R-:W-:Y:S02]  /*24a0*/  LOP3.LUT R11, R5, 0x3f, RZ, 0xc0, !PT ;  /* 0x0000003f050b7812 */ /* 0x000fe400078ec0ff */
[----:B--2---:R-:W-:-:S03]  /*24b0*/  SHF.R.U32.HI R9, RZ, 0x6, R5 ;  /* 0x00000006ff097819 */ /* 0x004fc60000011605 */
[----:B----4-:R-:W-:Y:S02]  /*24c0*/  IMAD R8, R10, 0x40, R11 ;  /* 0x000000400a087824 */ /* 0x010fe400078e020b */
[----:B---3--:R-:W-:-:S03]  /*24d0*/  IMAD R7, R4, 0x40, R9 ;  /* 0x0000004004077824 */ /* 0x008fc600078e0209 */
[----:B0-----:R-:W-:-:S04]  /*24e0*/  ISETP.GE.AND P0, PT, R8, UR5, PT ;  /* 0x0000000508007c0c */ /* 0x001fc8000bf06270 */
[----:B------:R-:W-:-:S13]  /*24f0*/  ISETP.GE.OR P0, PT, R7, UR4, P0 ;  /* 0x0000000407007c0c */ /* 0x000fda0008706670 */
[----:B------:R-:W0:Y:S01]  /*2500*/  @!P0 LDC.64 R2, c[0x0][0x390] ;  /* 0x0000e400ff028b82 */ /* 0x000e220000000a00 */
[----:B------:R-:W-:-:S04]  /*2510*/  @!P0 IMAD R7, R7, UR5, R8 ;  /* 0x0000000507078c24 */ /* 0x000fc8000f8e0208 */
[----:B0-----:R-:W-:-:S05]  /*2520*/  @!P0 IMAD.WIDE R2, R7, 0x4, R2 ;  /* 0x0000000407028825 */ /* 0x001fca00078e0202 */
[----:B------:R-:W2:Y:S01]  /*2530*/  @!P0 LDG.E R8, desc[UR8][R2.64] ;  /* 0x0000000802088981 */ /* 0x000ea2000c1e1900 */
[----:B------:R-:W-:Y:S01]  /*2540*/  @!P0 MOV R7, 0x400 ;  /* 0x0000040000078802 */ /* 0x000fe20000000f00 */
[----:B------:R-:W-:Y:S01]  /*2550*/  IMAD.IADD R5, R0, 0x1, R5 ;  /* 0x0000000100057824 */ /* 0x000fe200078e0205 */
[----:B------:R-:W-:Y:S01]  /*2560*/  IADD3 R6, PT, PT, R6, 0x1, RZ ;  /* 0x0000000106067810 */ /* 0x000fe20007ffe0ff */
[----:B------:R-:W0:Y:S01]  /*2570*/  @!P0 S2R R12, SR_CgaCtaId ;  /* 0x00000000000c8919 */ /* 0x000e220000008800 */
[----:B------:R-:W-:-:S04]  /*2580*/  @!P0 IADD3 R7, PT, PT, R7, 0x1000, RZ ;  /* 0x0000100007078810 */ /* 0x000fc80007ffe0ff */
[----:B0-----:R-:W-:-:S05]  /*2590*/  @!P0 LEA R12, R12, R7, 0x18 ;  /* 0x000000070c0c8211 */ /* 0x001fca00078ec0ff */
[----:B------:R-:W-:Y:S02]  /*25a0*/  @!P0 IMAD R7, R9, 0x100, R12 ;  /* 0x0000010009078824 */ /* 0x000fe400078e020c */
[----:B------:R-:W2:Y:S02]  /*25b0*/  @!P0 LDC R9, c[0x0][0x3a8] ;  /* 0x0000ea00ff098b82 */ /* 0x000ea40000000800 */
[----:B------:R-:W-:-:S06]  /*25c0*/  @!P0 IMAD R7, R11, 0x4, R7 ;  /* 0x000000040b078824 */ /* 0x000fcc00078e0207 */
[----:B------:R-:W0:Y:S01]  /*25d0*/  @!P0 LDS R7, [R7] ;  /* 0x0000000007078984 */ /* 0x000e220000000800 */
[----:B------:R-:W0:Y:S01]  /*25e0*/  @!P0 LDC R11, c[0x0][0x3a4] ;  /* 0x0000e900ff0b8b82 */ /* 0x000e220000000800 */
[----:B--2---:R-:W-:-:S04]  /*25f0*/  @!P0 FMUL R8, R8, R9 ;  /* 0x0000000908088220 */ /* 0x004fc80000400000 */
[----:B0-----:R-:W-:-:S05]  /*2600*/  @!P0 FFMA R9, R7, R11, R8 ;  /* 0x0000000b07098223 */ /* 0x001fca0000000008 */
[----:B------:R1:W-:Y:S01]  /*2610*/  @!P0 STG.E desc[UR8][R2.64], R9 ;  /* 0x0000000902008986 */ /* 0x0003e2000c101908 */
[----:B------:R-:W-:-:S13]  /*2620*/  ISETP.NE.AND P0, PT, R6, RZ, PT ;  /* 0x000000ff0600720c */ /* 0x000fda0003f05270 */
[----:B-1----:R-:W-:Y:S05]  /*2630*/  @P0 BRA `(.L_x_20) ;  /* 0xfffffffc00980947 */ /* 0x002fea000383ffff */
[----:B------:R-:W-:Y:S05]  /*2640*/  EXIT ;  /* 0x000000000000794d */ /* 0x000fea0003800000 */
.L_x_21:
[----:B------:R-:W-:-:S00]  /*2650*/  BRA `(.L_x_21) ;  /* 0xfffffffc00fc7947 */ /* 0x000fc0000383ffff */
[----:B------:R-:W-:-:S00]  /*2660*/  NOP ;  /* 0x0000000000007918 */ /* 0x000fc00000000000 */
        /* <DEDUP_REMOVED lines=9> */
.L_x_22:


//--------------------- .nv.shared._Z15mma_gemm_kernelILi64ELi64ELi16ELi8EEvPK6__halfS2_Pfiiiff --------------------------
	.section	.nv.shared._Z15mma_gemm_kernelILi64ELi64ELi16ELi8EEvPK6__halfS2_Pfiiiff,"aw",@nobits
	.sectionflags	@""
	.align	4
.nv.shared._Z15mma_gemm_kernelILi64ELi64ELi16ELi8EEvPK6__halfS2_Pfiiiff:
	.zero		21504


//--------------------- .nv.shared.reserved.0     --------------------------
	.section	.nv.shared.reserved.0,"aw",@nobits
	.weak		__nv_reservedSMEM_offset_0_alias
	.size		__nv_reservedSMEM_offset_0_alias, 0, 64
	.other		__nv_reservedSMEM_offset_0_alias,@"STO_CUDA_RESERVED_SHARED STV_DEFAULT"
__nv_reservedSMEM_offset_0_alias:
	.zero		0
	.zero		64


//--------------------- .nv.constant0._Z15mma_gemm_kernelILi64ELi64ELi16ELi8EEvPK6__halfS2_Pfiiiff --------------------------
	.section	.nv.constant0._Z15mma_gemm_kernelILi64ELi64ELi16ELi8EEvPK6__halfS2_Pfiiiff,"a",@progbits
	.sectionflags	@""
	.align	4
.nv.constant0._Z15mma_gemm_kernelILi64ELi64ELi16ELi8EEvPK6__halfS2_Pfiiiff:
	.zero		940


//--------------------- SYMBOLS --------------------------

	.type		.nv.reservedSmem.offset0,@object
	.size		.nv.reservedSmem.offset0,0x4
	.type		.nv.reservedSmem.cap,@object
	.size		.nv.reservedSmem.cap,0x4
